//
// Generated by NVIDIA NVVM Compiler
//
// Compiler Build ID: CL-36424714
// Cuda compilation tools, release 13.0, V13.0.88
// Based on NVVM 20.0.0
//

.version 9.0
.target sm_100
.address_size 64

	// .globl	_Z10scanRow_u8PKhPjS1_ii
// _ZZ10scanRow_u8PKhPjS1_iiE1s has been demoted
// _ZZ11scanRow_u32PjS_iiE1s has been demoted
// _ZZ12transpose32uPKjPjiiE4tile has been demoted

.visible .entry _Z10scanRow_u8PKhPjS1_ii(
	.param .u64 .ptr .align 1 _Z10scanRow_u8PKhPjS1_ii_param_0,
	.param .u64 .ptr .align 1 _Z10scanRow_u8PKhPjS1_ii_param_1,
	.param .u64 .ptr .align 1 _Z10scanRow_u8PKhPjS1_ii_param_2,
	.param .u32 _Z10scanRow_u8PKhPjS1_ii_param_3,
	.param .u32 _Z10scanRow_u8PKhPjS1_ii_param_4
)
{
	.reg .pred 	%p<16>;
	.reg .b32 	%r<81>;
	.reg .b64 	%rd<13>;
	// demoted variable
	.shared .align 4 .b8 _ZZ10scanRow_u8PKhPjS1_iiE1s[4096];
	ld.param.u64 	%rd1, [_Z10scanRow_u8PKhPjS1_ii_param_0];
	ld.param.u64 	%rd2, [_Z10scanRow_u8PKhPjS1_ii_param_1];
	ld.param.u64 	%rd3, [_Z10scanRow_u8PKhPjS1_ii_param_2];
	ld.param.u32 	%r29, [_Z10scanRow_u8PKhPjS1_ii_param_3];
	ld.param.u32 	%r30, [_Z10scanRow_u8PKhPjS1_ii_param_4];
	mov.u32 	%r1, %ctaid.y;
	mov.u32 	%r2, %ctaid.x;
	shl.b32 	%r32, %r2, 10;
	mov.u32 	%r3, %tid.x;
	or.b32  	%r4, %r32, %r3;
	mad.lo.s32 	%r5, %r29, %r1, %r4;
	setp.ge.s32 	%p1, %r4, %r29;
	mov.b32 	%r70, 0;
	@%p1 bra 	$L__BB0_2;
	cvta.to.global.u64 	%rd4, %rd1;
	cvt.s64.s32 	%rd5, %r5;
	add.s64 	%rd6, %rd4, %rd5;
	ld.global.u8 	%r70, [%rd6];
$L__BB0_2:
	shl.b32 	%r34, %r3, 2;
	mov.u32 	%r35, _ZZ10scanRow_u8PKhPjS1_iiE1s;
	add.s32 	%r8, %r35, %r34;
	st.shared.u32 	[%r8], %r70;
	bar.sync 	0;
	setp.eq.s32 	%p2, %r3, 0;
	mov.b32 	%r71, 0;
	@%p2 bra 	$L__BB0_4;
	ld.shared.u32 	%r71, [%r8+-4];
$L__BB0_4:
	bar.sync 	0;
	ld.shared.u32 	%r37, [%r8];
	add.s32 	%r38, %r37, %r71;
	st.shared.u32 	[%r8], %r38;
	bar.sync 	0;
	setp.lt.u32 	%p3, %r3, 2;
	mov.b32 	%r72, 0;
	@%p3 bra 	$L__BB0_6;
	ld.shared.u32 	%r72, [%r8+-8];
$L__BB0_6:
	bar.sync 	0;
	ld.shared.u32 	%r40, [%r8];
	add.s32 	%r41, %r40, %r72;
	st.shared.u32 	[%r8], %r41;
	bar.sync 	0;
	setp.lt.u32 	%p4, %r3, 4;
	mov.b32 	%r73, 0;
	@%p4 bra 	$L__BB0_8;
	ld.shared.u32 	%r73, [%r8+-16];
$L__BB0_8:
	bar.sync 	0;
	ld.shared.u32 	%r43, [%r8];
	add.s32 	%r44, %r43, %r73;
	st.shared.u32 	[%r8], %r44;
	bar.sync 	0;
	setp.lt.u32 	%p5, %r3, 8;
	mov.b32 	%r74, 0;
	@%p5 bra 	$L__BB0_10;
	ld.shared.u32 	%r74, [%r8+-32];
$L__BB0_10:
	bar.sync 	0;
	ld.shared.u32 	%r46, [%r8];
	add.s32 	%r47, %r46, %r74;
	st.shared.u32 	[%r8], %r47;
	bar.sync 	0;
	setp.lt.u32 	%p6, %r3, 16;
	mov.b32 	%r75, 0;
	@%p6 bra 	$L__BB0_12;
	ld.shared.u32 	%r75, [%r8+-64];
$L__BB0_12:
	bar.sync 	0;
	ld.shared.u32 	%r49, [%r8];
	add.s32 	%r50, %r49, %r75;
	st.shared.u32 	[%r8], %r50;
	bar.sync 	0;
	setp.lt.u32 	%p7, %r3, 32;
	mov.b32 	%r76, 0;
	@%p7 bra 	$L__BB0_14;
	ld.shared.u32 	%r76, [%r8+-128];
$L__BB0_14:
	bar.sync 	0;
	ld.shared.u32 	%r52, [%r8];
	add.s32 	%r53, %r52, %r76;
	st.shared.u32 	[%r8], %r53;
	bar.sync 	0;
	setp.lt.u32 	%p8, %r3, 64;
	mov.b32 	%r77, 0;
	@%p8 bra 	$L__BB0_16;
	ld.shared.u32 	%r77, [%r8+-256];
$L__BB0_16:
	bar.sync 	0;
	ld.shared.u32 	%r55, [%r8];
	add.s32 	%r56, %r55, %r77;
	st.shared.u32 	[%r8], %r56;
	bar.sync 	0;
	setp.lt.u32 	%p9, %r3, 128;
	mov.b32 	%r78, 0;
	@%p9 bra 	$L__BB0_18;
	ld.shared.u32 	%r78, [%r8+-512];
$L__BB0_18:
	bar.sync 	0;
	ld.shared.u32 	%r58, [%r8];
	add.s32 	%r59, %r58, %r78;
	st.shared.u32 	[%r8], %r59;
	bar.sync 	0;
	setp.lt.u32 	%p10, %r3, 256;
	mov.b32 	%r79, 0;
	@%p10 bra 	$L__BB0_20;
	ld.shared.u32 	%r79, [%r8+-1024];
$L__BB0_20:
	bar.sync 	0;
	ld.shared.u32 	%r61, [%r8];
	add.s32 	%r62, %r61, %r79;
	st.shared.u32 	[%r8], %r62;
	bar.sync 	0;
	setp.lt.u32 	%p11, %r3, 512;
	mov.b32 	%r80, 0;
	@%p11 bra 	$L__BB0_22;
	ld.shared.u32 	%r80, [%r8+-2048];
$L__BB0_22:
	setp.ge.s32 	%p12, %r4, %r29;
	bar.sync 	0;
	ld.shared.u32 	%r63, [%r8];
	add.s32 	%r64, %r63, %r80;
	st.shared.u32 	[%r8], %r64;
	bar.sync 	0;
	@%p12 bra 	$L__BB0_24;
	ld.shared.u32 	%r65, [%r8];
	cvta.to.global.u64 	%rd7, %rd2;
	mul.wide.s32 	%rd8, %r5, 4;
	add.s64 	%rd9, %rd7, %rd8;
	st.global.u32 	[%rd9], %r65;
$L__BB0_24:
	setp.ne.s32 	%p13, %r3, 1023;
	add.s32 	%r66, %r29, -1;
	setp.ne.s32 	%p14, %r4, %r66;
	and.pred  	%p15, %p13, %p14;
	@%p15 bra 	$L__BB0_26;
	ld.shared.u32 	%r68, [%r8];
	mad.lo.s32 	%r69, %r30, %r1, %r2;
	cvta.to.global.u64 	%rd10, %rd3;
	mul.wide.s32 	%rd11, %r69, 4;
	add.s64 	%rd12, %rd10, %rd11;
	st.global.u32 	[%rd12], %r68;
$L__BB0_26:
	ret;

}
	// .globl	_Z11scanRow_u32PjS_ii
.visible .entry _Z11scanRow_u32PjS_ii(
	.param .u64 .ptr .align 1 _Z11scanRow_u32PjS_ii_param_0,
	.param .u64 .ptr .align 1 _Z11scanRow_u32PjS_ii_param_1,
	.param .u32 _Z11scanRow_u32PjS_ii_param_2,
	.param .u32 _Z11scanRow_u32PjS_ii_param_3
)
{
	.reg .pred 	%p<16>;
	.reg .b32 	%r<81>;
	.reg .b64 	%rd<9>;
	// demoted variable
	.shared .align 4 .b8 _ZZ11scanRow_u32PjS_iiE1s[4096];
	ld.param.u64 	%rd3, [_Z11scanRow_u32PjS_ii_param_0];
	ld.param.u64 	%rd2, [_Z11scanRow_u32PjS_ii_param_1];
	ld.param.u32 	%r28, [_Z11scanRow_u32PjS_ii_param_2];
	ld.param.u32 	%r29, [_Z11scanRow_u32PjS_ii_param_3];
	cvta.to.global.u64 	%rd4, %rd3;
	mov.u32 	%r1, %ctaid.y;
	mov.u32 	%r2, %ctaid.x;
	shl.b32 	%r31, %r2, 10;
	mov.u32 	%r3, %tid.x;
	or.b32  	%r4, %r31, %r3;
	mad.lo.s32 	%r32, %r28, %r1, %r4;
	setp.ge.s32 	%p1, %r4, %r28;
	mul.wide.s32 	%rd5, %r32, 4;
	add.s64 	%rd1, %rd4, %rd5;
	mov.b32 	%r70, 0;
	@%p1 bra 	$L__BB1_2;
	ld.global.u32 	%r70, [%rd1];
$L__BB1_2:
	shl.b32 	%r34, %r3, 2;
	mov.u32 	%r35, _ZZ11scanRow_u32PjS_iiE1s;
	add.s32 	%r7, %r35, %r34;
	st.shared.u32 	[%r7], %r70;
	bar.sync 	0;
	setp.eq.s32 	%p2, %r3, 0;
	mov.b32 	%r71, 0;
	@%p2 bra 	$L__BB1_4;
	ld.shared.u32 	%r71, [%r7+-4];
$L__BB1_4:
	bar.sync 	0;
	ld.shared.u32 	%r37, [%r7];
	add.s32 	%r38, %r37, %r71;
	st.shared.u32 	[%r7], %r38;
	bar.sync 	0;
	setp.lt.u32 	%p3, %r3, 2;
	mov.b32 	%r72, 0;
	@%p3 bra 	$L__BB1_6;
	ld.shared.u32 	%r72, [%r7+-8];
$L__BB1_6:
	bar.sync 	0;
	ld.shared.u32 	%r40, [%r7];
	add.s32 	%r41, %r40, %r72;
	st.shared.u32 	[%r7], %r41;
	bar.sync 	0;
	setp.lt.u32 	%p4, %r3, 4;
	mov.b32 	%r73, 0;
	@%p4 bra 	$L__BB1_8;
	ld.shared.u32 	%r73, [%r7+-16];
$L__BB1_8:
	bar.sync 	0;
	ld.shared.u32 	%r43, [%r7];
	add.s32 	%r44, %r43, %r73;
	st.shared.u32 	[%r7], %r44;
	bar.sync 	0;
	setp.lt.u32 	%p5, %r3, 8;
	mov.b32 	%r74, 0;
	@%p5 bra 	$L__BB1_10;
	ld.shared.u32 	%r74, [%r7+-32];
$L__BB1_10:
	bar.sync 	0;
	ld.shared.u32 	%r46, [%r7];
	add.s32 	%r47, %r46, %r74;
	st.shared.u32 	[%r7], %r47;
	bar.sync 	0;
	setp.lt.u32 	%p6, %r3, 16;
	mov.b32 	%r75, 0;
	@%p6 bra 	$L__BB1_12;
	ld.shared.u32 	%r75, [%r7+-64];
$L__BB1_12:
	bar.sync 	0;
	ld.shared.u32 	%r49, [%r7];
	add.s32 	%r50, %r49, %r75;
	st.shared.u32 	[%r7], %r50;
	bar.sync 	0;
	setp.lt.u32 	%p7, %r3, 32;
	mov.b32 	%r76, 0;
	@%p7 bra 	$L__BB1_14;
	ld.shared.u32 	%r76, [%r7+-128];
$L__BB1_14:
	bar.sync 	0;
	ld.shared.u32 	%r52, [%r7];
	add.s32 	%r53, %r52, %r76;
	st.shared.u32 	[%r7], %r53;
	bar.sync 	0;
	setp.lt.u32 	%p8, %r3, 64;
	mov.b32 	%r77, 0;
	@%p8 bra 	$L__BB1_16;
	ld.shared.u32 	%r77, [%r7+-256];
$L__BB1_16:
	bar.sync 	0;
	ld.shared.u32 	%r55, [%r7];
	add.s32 	%r56, %r55, %r77;
	st.shared.u32 	[%r7], %r56;
	bar.sync 	0;
	setp.lt.u32 	%p9, %r3, 128;
	mov.b32 	%r78, 0;
	@%p9 bra 	$L__BB1_18;
	ld.shared.u32 	%r78, [%r7+-512];
$L__BB1_18:
	bar.sync 	0;
	ld.shared.u32 	%r58, [%r7];
	add.s32 	%r59, %r58, %r78;
	st.shared.u32 	[%r7], %r59;
	bar.sync 	0;
	setp.lt.u32 	%p10, %r3, 256;
	mov.b32 	%r79, 0;
	@%p10 bra 	$L__BB1_20;
	ld.shared.u32 	%r79, [%r7+-1024];
$L__BB1_20:
	bar.sync 	0;
	ld.shared.u32 	%r61, [%r7];
	add.s32 	%r62, %r61, %r79;
	st.shared.u32 	[%r7], %r62;
	bar.sync 	0;
	setp.lt.u32 	%p11, %r3, 512;
	mov.b32 	%r80, 0;
	@%p11 bra 	$L__BB1_22;
	ld.shared.u32 	%r80, [%r7+-2048];
$L__BB1_22:
	setp.ge.s32 	%p12, %r4, %r28;
	bar.sync 	0;
	ld.shared.u32 	%r63, [%r7];
	add.s32 	%r64, %r63, %r80;
	st.shared.u32 	[%r7], %r64;
	bar.sync 	0;
	@%p12 bra 	$L__BB1_24;
	ld.shared.u32 	%r65, [%r7];
	st.global.u32 	[%rd1], %r65;
$L__BB1_24:
	setp.ne.s32 	%p13, %r3, 1023;
	add.s32 	%r66, %r28, -1;
	setp.ne.s32 	%p14, %r4, %r66;
	and.pred  	%p15, %p13, %p14;
	@%p15 bra 	$L__BB1_26;
	ld.shared.u32 	%r68, [%r7];
	mad.lo.s32 	%r69, %r29, %r1, %r2;
	cvta.to.global.u64 	%rd6, %rd2;
	mul.wide.s32 	%rd7, %r69, 4;
	add.s64 	%rd8, %rd6, %rd7;
	st.global.u32 	[%rd8], %r68;
$L__BB1_26:
	ret;

}
	// .globl	_Z8scanSumsPjii
.visible .entry _Z8scanSumsPjii(
	.param .u64 .ptr .align 1 _Z8scanSumsPjii_param_0,
	.param .u32 _Z8scanSumsPjii_param_1,
	.param .u32 _Z8scanSumsPjii_param_2
)
{
	.reg .pred 	%p<12>;
	.reg .b32 	%r<98>;
	.reg .b64 	%rd<28>;

	ld.param.u64 	%rd8, [_Z8scanSumsPjii_param_0];
	ld.param.u32 	%r27, [_Z8scanSumsPjii_param_1];
	ld.param.u32 	%r28, [_Z8scanSumsPjii_param_2];
	cvta.to.global.u64 	%rd1, %rd8;
	mov.u32 	%r1, %ctaid.x;
	setp.ge.s32 	%p1, %r1, %r28;
	setp.lt.s32 	%p2, %r27, 1;
	or.pred  	%p3, %p1, %p2;
	@%p3 bra 	$L__BB2_13;
	mul.lo.s32 	%r2, %r27, %r1;
	and.b32  	%r3, %r27, 15;
	setp.lt.u32 	%p4, %r27, 16;
	mov.b32 	%r92, 0;
	mov.u32 	%r91, %r92;
	@%p4 bra 	$L__BB2_4;
	and.b32  	%r92, %r27, 2147483632;
	neg.s32 	%r88, %r92;
	mul.wide.u32 	%rd9, %r2, 4;
	add.s64 	%rd10, %rd9, %rd1;
	add.s64 	%rd26, %rd10, 32;
	mov.b32 	%r91, 0;
$L__BB2_3:
	.pragma "nounroll";
	ld.global.u32 	%r31, [%rd26+-32];
	st.global.u32 	[%rd26+-32], %r91;
	add.s32 	%r32, %r31, %r91;
	ld.global.u32 	%r33, [%rd26+-28];
	st.global.u32 	[%rd26+-28], %r32;
	add.s32 	%r34, %r33, %r32;
	ld.global.u32 	%r35, [%rd26+-24];
	st.global.u32 	[%rd26+-24], %r34;
	add.s32 	%r36, %r35, %r34;
	ld.global.u32 	%r37, [%rd26+-20];
	st.global.u32 	[%rd26+-20], %r36;
	add.s32 	%r38, %r37, %r36;
	ld.global.u32 	%r39, [%rd26+-16];
	st.global.u32 	[%rd26+-16], %r38;
	add.s32 	%r40, %r39, %r38;
	ld.global.u32 	%r41, [%rd26+-12];
	st.global.u32 	[%rd26+-12], %r40;
	add.s32 	%r42, %r41, %r40;
	ld.global.u32 	%r43, [%rd26+-8];
	st.global.u32 	[%rd26+-8], %r42;
	add.s32 	%r44, %r43, %r42;
	ld.global.u32 	%r45, [%rd26+-4];
	st.global.u32 	[%rd26+-4], %r44;
	add.s32 	%r46, %r45, %r44;
	ld.global.u32 	%r47, [%rd26];
	st.global.u32 	[%rd26], %r46;
	add.s32 	%r48, %r47, %r46;
	ld.global.u32 	%r49, [%rd26+4];
	st.global.u32 	[%rd26+4], %r48;
	add.s32 	%r50, %r49, %r48;
	ld.global.u32 	%r51, [%rd26+8];
	st.global.u32 	[%rd26+8], %r50;
	add.s32 	%r52, %r51, %r50;
	ld.global.u32 	%r53, [%rd26+12];
	st.global.u32 	[%rd26+12], %r52;
	add.s32 	%r54, %r53, %r52;
	ld.global.u32 	%r55, [%rd26+16];
	st.global.u32 	[%rd26+16], %r54;
	add.s32 	%r56, %r55, %r54;
	ld.global.u32 	%r57, [%rd26+20];
	st.global.u32 	[%rd26+20], %r56;
	add.s32 	%r58, %r57, %r56;
	ld.global.u32 	%r59, [%rd26+24];
	st.global.u32 	[%rd26+24], %r58;
	add.s32 	%r60, %r59, %r58;
	ld.global.u32 	%r61, [%rd26+28];
	st.global.u32 	[%rd26+28], %r60;
	add.s32 	%r91, %r61, %r60;
	add.s32 	%r88, %r88, 16;
	add.s64 	%rd26, %rd26, 64;
	setp.ne.s32 	%p5, %r88, 0;
	@%p5 bra 	$L__BB2_3;
$L__BB2_4:
	setp.eq.s32 	%p6, %r3, 0;
	@%p6 bra 	$L__BB2_13;
	and.b32  	%r12, %r27, 7;
	setp.lt.u32 	%p7, %r3, 8;
	@%p7 bra 	$L__BB2_7;
	add.s32 	%r62, %r92, %r2;
	mul.wide.u32 	%rd11, %r62, 4;
	add.s64 	%rd12, %rd1, %rd11;
	ld.global.u32 	%r63, [%rd12];
	st.global.u32 	[%rd12], %r91;
	add.s32 	%r64, %r63, %r91;
	cvt.u64.u32 	%rd13, %r2;
	cvt.u64.u32 	%rd14, %r92;
	add.s64 	%rd15, %rd14, %rd13;
	shl.b64 	%rd16, %rd15, 2;
	add.s64 	%rd17, %rd1, %rd16;
	ld.global.u32 	%r65, [%rd17+4];
	st.global.u32 	[%rd17+4], %r64;
	add.s32 	%r66, %r65, %r64;
	ld.global.u32 	%r67, [%rd17+8];
	st.global.u32 	[%rd17+8], %r66;
	add.s32 	%r68, %r67, %r66;
	ld.global.u32 	%r69, [%rd17+12];
	st.global.u32 	[%rd17+12], %r68;
	add.s32 	%r70, %r69, %r68;
	ld.global.u32 	%r71, [%rd17+16];
	st.global.u32 	[%rd17+16], %r70;
	add.s32 	%r72, %r71, %r70;
	ld.global.u32 	%r73, [%rd17+20];
	st.global.u32 	[%rd17+20], %r72;
	add.s32 	%r74, %r73, %r72;
	ld.global.u32 	%r75, [%rd17+24];
	st.global.u32 	[%rd17+24], %r74;
	add.s32 	%r76, %r75, %r74;
	ld.global.u32 	%r77, [%rd17+28];
	st.global.u32 	[%rd17+28], %r76;
	add.s32 	%r91, %r77, %r76;
	add.s32 	%r92, %r92, 8;
$L__BB2_7:
	setp.eq.s32 	%p8, %r12, 0;
	@%p8 bra 	$L__BB2_13;
	and.b32  	%r17, %r27, 3;
	setp.lt.u32 	%p9, %r12, 4;
	@%p9 bra 	$L__BB2_10;
	add.s32 	%r78, %r92, %r2;
	mul.wide.u32 	%rd18, %r78, 4;
	add.s64 	%rd19, %rd1, %rd18;
	ld.global.u32 	%r79, [%rd19];
	st.global.u32 	[%rd19], %r91;
	add.s32 	%r80, %r79, %r91;
	cvt.u64.u32 	%rd20, %r2;
	cvt.u64.u32 	%rd21, %r92;
	add.s64 	%rd22, %rd21, %rd20;
	shl.b64 	%rd23, %rd22, 2;
	add.s64 	%rd24, %rd1, %rd23;
	ld.global.u32 	%r81, [%rd24+4];
	st.global.u32 	[%rd24+4], %r80;
	add.s32 	%r82, %r81, %r80;
	ld.global.u32 	%r83, [%rd24+8];
	st.global.u32 	[%rd24+8], %r82;
	add.s32 	%r84, %r83, %r82;
	ld.global.u32 	%r85, [%rd24+12];
	st.global.u32 	[%rd24+12], %r84;
	add.s32 	%r91, %r85, %r84;
	add.s32 	%r92, %r92, 4;
$L__BB2_10:
	setp.eq.s32 	%p10, %r17, 0;
	@%p10 bra 	$L__BB2_13;
	add.s32 	%r86, %r92, %r2;
	mul.wide.u32 	%rd25, %r86, 4;
	add.s64 	%rd27, %rd1, %rd25;
	neg.s32 	%r96, %r17;
$L__BB2_12:
	.pragma "nounroll";
	ld.global.u32 	%r87, [%rd27];
	st.global.u32 	[%rd27], %r91;
	add.s32 	%r91, %r87, %r91;
	add.s64 	%rd27, %rd27, 4;
	add.s32 	%r96, %r96, 1;
	setp.ne.s32 	%p11, %r96, 0;
	@%p11 bra 	$L__BB2_12;
$L__BB2_13:
	ret;

}
	// .globl	_Z10addOffsetsPjPKjii
.visible .entry _Z10addOffsetsPjPKjii(
	.param .u64 .ptr .align 1 _Z10addOffsetsPjPKjii_param_0,
	.param .u64 .ptr .align 1 _Z10addOffsetsPjPKjii_param_1,
	.param .u32 _Z10addOffsetsPjPKjii_param_2,
	.param .u32 _Z10addOffsetsPjPKjii_param_3
)
{
	.reg .pred 	%p<2>;
	.reg .b32 	%r<13>;
	.reg .b64 	%rd<9>;

	ld.param.u64 	%rd2, [_Z10addOffsetsPjPKjii_param_0];
	ld.param.u64 	%rd3, [_Z10addOffsetsPjPKjii_param_1];
	ld.param.u32 	%r3, [_Z10addOffsetsPjPKjii_param_2];
	ld.param.u32 	%r4, [_Z10addOffsetsPjPKjii_param_3];
	cvta.to.global.u64 	%rd4, %rd3;
	mov.u32 	%r1, %ctaid.y;
	mov.u32 	%r5, %ctaid.x;
	mad.lo.s32 	%r6, %r4, %r1, %r5;
	mul.wide.s32 	%rd5, %r6, 4;
	add.s64 	%rd1, %rd4, %rd5;
	shl.b32 	%r7, %r5, 10;
	mov.u32 	%r8, %tid.x;
	or.b32  	%r2, %r7, %r8;
	setp.ge.s32 	%p1, %r2, %r3;
	@%p1 bra 	$L__BB3_2;
	cvta.to.global.u64 	%rd6, %rd2;
	ld.global.u32 	%r9, [%rd1];
	mad.lo.s32 	%r10, %r3, %r1, %r2;
	mul.wide.u32 	%rd7, %r10, 4;
	add.s64 	%rd8, %rd6, %rd7;
	ld.global.u32 	%r11, [%rd8];
	add.s32 	%r12, %r11, %r9;
	st.global.u32 	[%rd8], %r12;
$L__BB3_2:
	ret;

}
	// .globl	_Z12transpose32uPKjPjii
.visible .entry _Z12transpose32uPKjPjii(
	.param .u64 .ptr .align 1 _Z12transpose32uPKjPjii_param_0,
	.param .u64 .ptr .align 1 _Z12transpose32uPKjPjii_param_1,
	.param .u32 _Z12transpose32uPKjPjii_param_2,
	.param .u32 _Z12transpose32uPKjPjii_param_3
)
{
	.reg .pred 	%p<7>;
	.reg .b32 	%r<27>;
	.reg .b64 	%rd<9>;
	// demoted variable
	.shared .align 4 .b8 _ZZ12transpose32uPKjPjiiE4tile[4224];
	ld.param.u64 	%rd1, [_Z12transpose32uPKjPjii_param_0];
	ld.param.u64 	%rd2, [_Z12transpose32uPKjPjii_param_1];
	ld.param.u32 	%r9, [_Z12transpose32uPKjPjii_param_2];
	ld.param.u32 	%r11, [_Z12transpose32uPKjPjii_param_3];
	mov.u32 	%r12, %ctaid.x;
	shl.b32 	%r1, %r12, 5;
	mov.u32 	%r2, %tid.x;
	add.s32 	%r3, %r1, %r2;
	mov.u32 	%r13, %ctaid.y;
	shl.b32 	%r4, %r13, 5;
	mov.u32 	%r5, %tid.y;
	add.s32 	%r14, %r4, %r5;
	setp.ge.s32 	%p1, %r3, %r9;
	setp.ge.s32 	%p2, %r14, %r11;
	or.pred  	%p3, %p1, %p2;
	@%p3 bra 	$L__BB4_2;
	cvta.to.global.u64 	%rd3, %rd1;
	mad.lo.s32 	%r15, %r9, %r14, %r3;
	mul.wide.s32 	%rd4, %r15, 4;
	add.s64 	%rd5, %rd3, %rd4;
	ld.global.u32 	%r16, [%rd5];
	mov.u32 	%r17, _ZZ12transpose32uPKjPjiiE4tile;
	mad.lo.s32 	%r18, %r5, 132, %r17;
	shl.b32 	%r19, %r2, 2;
	add.s32 	%r20, %r18, %r19;
	st.shared.u32 	[%r20], %r16;
$L__BB4_2:
	bar.sync 	0;
	add.s32 	%r7, %r4, %r2;
	add.s32 	%r8, %r1, %r5;
	setp.ge.s32 	%p4, %r7, %r11;
	setp.ge.s32 	%p5, %r8, %r9;
	or.pred  	%p6, %p5, %p4;
	@%p6 bra 	$L__BB4_4;
	mov.u32 	%r21, _ZZ12transpose32uPKjPjiiE4tile;
	mad.lo.s32 	%r22, %r2, 132, %r21;
	shl.b32 	%r23, %r5, 2;
	add.s32 	%r24, %r22, %r23;
	ld.shared.u32 	%r25, [%r24];
	mad.lo.s32 	%r26, %r11, %r8, %r7;
	cvta.to.global.u64 	%rd6, %rd2;
	mul.wide.s32 	%rd7, %r26, 4;
	add.s64 	%rd8, %rd6, %rd7;
	st.global.u32 	[%rd8], %r25;
$L__BB4_4:
	ret;

}
	// .globl	_Z9boxKernelPKjPtii
.visible .entry _Z9boxKernelPKjPtii(
	.param .u64 .ptr .align 1 _Z9boxKernelPKjPtii_param_0,
	.param .u64 .ptr .align 1 _Z9boxKernelPKjPtii_param_1,
	.param .u32 _Z9boxKernelPKjPtii_param_2,
	.param .u32 _Z9boxKernelPKjPtii_param_3
)
{
	.reg .pred 	%p<14>;
	.reg .b16 	%rs<2>;
	.reg .b32 	%r<41>;
	.reg .b64 	%rd<18>;

	ld.param.u64 	%rd6, [_Z9boxKernelPKjPtii_param_0];
	ld.param.u64 	%rd7, [_Z9boxKernelPKjPtii_param_1];
	ld.param.u32 	%r12, [_Z9boxKernelPKjPtii_param_2];
	ld.param.u32 	%r14, [_Z9boxKernelPKjPtii_param_3];
	cvta.to.global.u64 	%rd1, %rd7;
	cvta.to.global.u64 	%rd2, %rd6;
	mov.u32 	%r15, %ctaid.x;
	shl.b32 	%r16, %r15, 5;
	mov.u32 	%r17, %tid.x;
	add.s32 	%r1, %r16, %r17;
	mov.u32 	%r18, %ctaid.y;
	shl.b32 	%r19, %r18, 3;
	mov.u32 	%r20, %tid.y;
	add.s32 	%r21, %r19, %r20;
	setp.ge.s32 	%p1, %r1, %r12;
	setp.ge.s32 	%p2, %r21, %r14;
	or.pred  	%p3, %p1, %p2;
	@%p3 bra 	$L__BB5_10;
	setp.gt.s32 	%p4, %r1, 6;
	setp.gt.u32 	%p5, %r21, 6;
	and.pred  	%p6, %p4, %p5;
	add.s32 	%r22, %r1, 7;
	setp.lt.s32 	%p7, %r22, %r12;
	and.pred  	%p8, %p6, %p7;
	add.s32 	%r3, %r21, 7;
	setp.lt.u32 	%p9, %r3, %r14;
	and.pred  	%p10, %p8, %p9;
	@%p10 bra 	$L__BB5_3;
	mad.lo.s32 	%r36, %r12, %r21, %r1;
	mul.wide.s32 	%rd16, %r36, 2;
	add.s64 	%rd17, %rd1, %rd16;
	mov.b16 	%rs1, 0;
	st.global.u16 	[%rd17], %rs1;
	bra.uni 	$L__BB5_10;
$L__BB5_3:
	min.u32 	%r23, %r1, %r21;
	setp.lt.u32 	%p11, %r23, 8;
	add.s32 	%r24, %r21, -8;
	mul.lo.s32 	%r25, %r12, %r24;
	cvt.s64.s32 	%rd8, %r25;
	cvt.u64.u32 	%rd3, %r1;
	add.s64 	%rd9, %rd3, %rd8;
	shl.b64 	%rd10, %rd9, 2;
	add.s64 	%rd4, %rd2, %rd10;
	@%p11 bra 	$L__BB5_5;
	ld.global.u32 	%r38, [%rd4+-32];
	bra.uni 	$L__BB5_6;
$L__BB5_5:
	setp.lt.u32 	%p12, %r21, 8;
	mov.b32 	%r38, 0;
	mov.u32 	%r39, %r38;
	@%p12 bra 	$L__BB5_7;
$L__BB5_6:
	ld.global.u32 	%r39, [%rd4+28];
$L__BB5_7:
	setp.lt.u32 	%p13, %r1, 8;
	mul.lo.s32 	%r9, %r12, %r3;
	cvt.s64.s32 	%rd11, %r9;
	add.s64 	%rd12, %rd3, %rd11;
	shl.b64 	%rd13, %rd12, 2;
	add.s64 	%rd5, %rd2, %rd13;
	mov.b32 	%r40, 0;
	@%p13 bra 	$L__BB5_9;
	ld.global.u32 	%r40, [%rd5+-32];
$L__BB5_9:
	ld.global.u32 	%r28, [%rd5+28];
	add.s32 	%r29, %r39, %r40;
	sub.s32 	%r30, %r38, %r29;
	add.s32 	%r31, %r30, %r28;
	mul.hi.u32 	%r32, %r31, -1851608123;
	shr.u32 	%r33, %r32, 7;
	mad.lo.s32 	%r34, %r12, -7, %r9;
	add.s32 	%r35, %r34, %r1;
	mul.wide.s32 	%rd14, %r35, 2;
	add.s64 	%rd15, %rd1, %rd14;
	st.global.u16 	[%rd15], %r33;
$L__BB5_10:
	ret;

}
	// .globl	_Z10haarKernelPKjPiii
.visible .entry _Z10haarKernelPKjPiii(
	.param .u64 .ptr .align 1 _Z10haarKernelPKjPiii_param_0,
	.param .u64 .ptr .align 1 _Z10haarKernelPKjPiii_param_1,
	.param .u32 _Z10haarKernelPKjPiii_param_2,
	.param .u32 _Z10haarKernelPKjPiii_param_3
)
{
	.reg .pred 	%p<15>;
	.reg .b32 	%r<54>;
	.reg .b64 	%rd<22>;

	ld.param.u64 	%rd7, [_Z10haarKernelPKjPiii_param_0];
	ld.param.u64 	%rd8, [_Z10haarKernelPKjPiii_param_1];
	ld.param.u32 	%r17, [_Z10haarKernelPKjPiii_param_2];
	ld.param.u32 	%r19, [_Z10haarKernelPKjPiii_param_3];
	cvta.to.global.u64 	%rd1, %rd8;
	cvta.to.global.u64 	%rd2, %rd7;
	mov.u32 	%r20, %ctaid.x;
	shl.b32 	%r21, %r20, 5;
	mov.u32 	%r22, %tid.x;
	add.s32 	%r1, %r21, %r22;
	mov.u32 	%r23, %ctaid.y;
	shl.b32 	%r24, %r23, 3;
	mov.u32 	%r25, %tid.y;
	add.s32 	%r26, %r24, %r25;
	setp.ge.s32 	%p1, %r1, %r17;
	setp.ge.s32 	%p2, %r26, %r19;
	or.pred  	%p3, %p1, %p2;
	@%p3 bra 	$L__BB6_12;
	setp.gt.s32 	%p4, %r1, 11;
	setp.gt.u32 	%p5, %r26, 11;
	and.pred  	%p6, %p4, %p5;
	add.s32 	%r27, %r1, 11;
	setp.lt.s32 	%p7, %r27, %r17;
	and.pred  	%p8, %p6, %p7;
	add.s32 	%r28, %r26, 11;
	setp.lt.u32 	%p9, %r28, %r19;
	and.pred  	%p10, %p8, %p9;
	@%p10 bra 	$L__BB6_3;
	mad.lo.s32 	%r29, %r17, %r26, %r1;
	mul.wide.s32 	%rd9, %r29, 4;
	add.s64 	%rd10, %rd1, %rd9;
	mov.b32 	%r30, 0;
	st.global.u32 	[%rd10], %r30;
	bra.uni 	$L__BB6_12;
$L__BB6_3:
	min.u32 	%r31, %r1, %r26;
	setp.lt.u32 	%p11, %r31, 13;
	add.s32 	%r32, %r26, -13;
	mul.lo.s32 	%r33, %r17, %r32;
	cvt.s64.s32 	%rd11, %r33;
	cvt.u64.u32 	%rd3, %r1;
	add.s64 	%rd12, %rd3, %rd11;
	shl.b64 	%rd13, %rd12, 2;
	add.s64 	%rd4, %rd2, %rd13;
	@%p11 bra 	$L__BB6_5;
	ld.global.u32 	%r49, [%rd4+-52];
	bra.uni 	$L__BB6_6;
$L__BB6_5:
	setp.lt.u32 	%p12, %r26, 13;
	mov.b32 	%r49, 0;
	mov.u32 	%r50, %r49;
	@%p12 bra 	$L__BB6_7;
$L__BB6_6:
	ld.global.u32 	%r50, [%rd4+44];
$L__BB6_7:
	setp.lt.u32 	%p13, %r1, 13;
	add.s32 	%r36, %r26, -1;
	mul.lo.s32 	%r8, %r17, %r36;
	cvt.s64.s32 	%rd14, %r8;
	add.s64 	%rd15, %rd3, %rd14;
	shl.b64 	%rd16, %rd15, 2;
	add.s64 	%rd5, %rd2, %rd16;
	mov.b32 	%r51, 0;
	@%p13 bra 	$L__BB6_9;
	ld.global.u32 	%r51, [%rd5+-52];
$L__BB6_9:
	setp.lt.u32 	%p14, %r1, 13;
	ld.global.u32 	%r11, [%rd5+44];
	mad.lo.s32 	%r12, %r17, 12, %r8;
	cvt.s64.s32 	%rd17, %r12;
	add.s64 	%rd18, %rd3, %rd17;
	shl.b64 	%rd19, %rd18, 2;
	add.s64 	%rd6, %rd2, %rd19;
	mov.b32 	%r52, 0;
	mov.u32 	%r53, %r52;
	@%p14 bra 	$L__BB6_11;
	ld.global.u32 	%r52, [%rd5+-52];
	ld.global.u32 	%r53, [%rd6+-52];
$L__BB6_11:
	ld.global.u32 	%r38, [%rd6+44];
	add.s32 	%r39, %r50, %r51;
	shl.b32 	%r40, %r11, 1;
	add.s32 	%r41, %r49, %r40;
	add.s32 	%r42, %r39, %r52;
	add.s32 	%r43, %r41, %r53;
	sub.s32 	%r44, %r42, %r43;
	add.s32 	%r45, %r44, %r38;
	mad.lo.s32 	%r46, %r17, -11, %r12;
	add.s32 	%r47, %r46, %r1;
	mul.wide.s32 	%rd20, %r47, 4;
	add.s64 	%rd21, %rd1, %rd20;
	st.global.u32 	[%rd21], %r45;
$L__BB6_12:
	ret;

}


// ===== COMPILED SASS (sm_100) =====

	.target	sm_100

	.elftype	@"ET_EXEC"


//--------------------- .note.nv.tkinfo           --------------------------
	.section	.note.nv.tkinfo,"",@"SHT_NOTE"
	.sectionflags	@"SHF_NOTE_NV_TKINFO"
	.tkinfo
        /*0018*/ 	.word	0x00000002
        /*0030*/ 	.string	""
        /*0030*/ 	.string	"ptxas"
        /*0030*/ 	.string	"Cuda compilation tools, release 13.0, V13.0.88"
        /*0030*/ 	.string	"Build cuda_13.0.r13.0/compiler.36424714_0"
        /*0030*/ 	.string	"-arch sm_100 -m 64 "



//--------------------- .note.nv.cuinfo           --------------------------
	.section	.note.nv.cuinfo,"",@"SHT_NOTE"
	.sectionflags	@"SHF_NOTE_NV_CUINFO"
        /*0018*/ 	.short	0x0002
        /*001a*/ 	.short	0x0064
        /*001c*/ 	.short	0x0082
	.zero		2


//--------------------- .nv.info                  --------------------------
	.section	.nv.info,"",@"SHT_CUDA_INFO"
	.align	4


	//----- nvinfo : EIATTR_REGCOUNT
	.align		4
        /*0000*/ 	.byte	0x04, 0x2f
        /*0002*/ 	.short	(.L_1 - .L_0)
	.align		4
.L_0:
        /*0004*/ 	.word	index@(_Z10scanRow_u8PKhPjS1_ii)
        /*0008*/ 	.word	0x00000010


	//----- nvinfo : EIATTR_FRAME_SIZE
	.align		4
.L_1:
        /*000c*/ 	.byte	0x04, 0x11
        /*000e*/ 	.short	(.L_3 - .L_2)
	.align		4
.L_2:
        /*0010*/ 	.word	index@(_Z10scanRow_u8PKhPjS1_ii)
        /*0014*/ 	.word	0x00000000


	//----- nvinfo : EIATTR_REGCOUNT
	.align		4
.L_3:
        /*0018*/ 	.byte	0x04, 0x2f
        /*001a*/ 	.short	(.L_5 - .L_4)
	.align		4
.L_4:
        /*001c*/ 	.word	index@(_Z11scanRow_u32PjS_ii)
        /*0020*/ 	.word	0x00000010


	//----- nvinfo : EIATTR_FRAME_SIZE
	.align		4
.L_5:
        /*0024*/ 	.byte	0x04, 0x11
        /*0026*/ 	.short	(.L_7 - .L_6)
	.align		4
.L_6:
        /*0028*/ 	.word	index@(_Z11scanRow_u32PjS_ii)
        /*002c*/ 	.word	0x00000000


	//----- nvinfo : EIATTR_REGCOUNT
	.align		4
.L_7:
        /*0030*/ 	.byte	0x04, 0x2f
        /*0032*/ 	.short	(.L_9 - .L_8)
	.align		4
.L_8:
        /*0034*/ 	.word	index@(_Z8scanSumsPjii)
        /*0038*/ 	.word	0x00000020


	//----- nvinfo : EIATTR_FRAME_SIZE
	.align		4
.L_9:
        /*003c*/ 	.byte	0x04, 0x11
        /*003e*/ 	.short	(.L_11 - .L_10)
	.align		4
.L_10:
        /*0040*/ 	.word	index@(_Z8scanSumsPjii)
        /*0044*/ 	.word	0x00000000


	//----- nvinfo : EIATTR_REGCOUNT
	.align		4
.L_11:
        /*0048*/ 	.byte	0x04, 0x2f
        /*004a*/ 	.short	(.L_13 - .L_12)
	.align		4
.L_12:
        /*004c*/ 	.word	index@(_Z10addOffsetsPjPKjii)
        /*0050*/ 	.word	0x0000000c


	//----- nvinfo : EIATTR_FRAME_SIZE
	.align		4
.L_13:
        /*0054*/ 	.byte	0x04, 0x11
        /*0056*/ 	.short	(.L_15 - .L_14)
	.align		4
.L_14:
        /*0058*/ 	.word	index@(_Z10addOffsetsPjPKjii)
        /*005c*/ 	.word	0x00000000


	//----- nvinfo : EIATTR_REGCOUNT
	.align		4
.L_15:
        /*0060*/ 	.byte	0x04, 0x2f
        /*0062*/ 	.short	(.L_17 - .L_16)
	.align		4
.L_16:
        /*0064*/ 	.word	index@(_Z12transpose32uPKjPjii)
        /*0068*/ 	.word	0x0000000c


	//----- nvinfo : EIATTR_FRAME_SIZE
	.align		4
.L_17:
        /*006c*/ 	.byte	0x04, 0x11
        /*006e*/ 	.short	(.L_19 - .L_18)
	.align		4
.L_18:
        /*0070*/ 	.word	index@(_Z12transpose32uPKjPjii)
        /*0074*/ 	.word	0x00000000


	//----- nvinfo : EIATTR_REGCOUNT
	.align		4
.L_19:
        /*0078*/ 	.byte	0x04, 0x2f
        /*007a*/ 	.short	(.L_21 - .L_20)
	.align		4
.L_20:
        /*007c*/ 	.word	index@(_Z9boxKernelPKjPtii)
        /*0080*/ 	.word	0x0000000e


	//----- nvinfo : EIATTR_FRAME_SIZE
	.align		4
.L_21:
        /*0084*/ 	.byte	0x04, 0x11
        /*0086*/ 	.short	(.L_23 - .L_22)
	.align		4
.L_22:
        /*0088*/ 	.word	index@(_Z9boxKernelPKjPtii)
        /*008c*/ 	.word	0x00000000


	//----- nvinfo : EIATTR_REGCOUNT
	.align		4
.L_23:
        /*0090*/ 	.byte	0x04, 0x2f
        /*0092*/ 	.short	(.L_25 - .L_24)
	.align		4
.L_24:
        /*0094*/ 	.word	index@(_Z10haarKernelPKjPiii)
        /*0098*/ 	.word	0x00000013


	//----- nvinfo : EIATTR_FRAME_SIZE
	.align		4
.L_25:
        /*009c*/ 	.byte	0x04, 0x11
        /*009e*/ 	.short	(.L_27 - .L_26)
	.align		4
.L_26:
        /*00a0*/ 	.word	index@(_Z10haarKernelPKjPiii)
        /*00a4*/ 	.word	0x00000000


	//----- nvinfo : EIATTR_MIN_STACK_SIZE
	.align		4
.L_27:
        /*00a8*/ 	.byte	0x04, 0x12
        /*00aa*/ 	.short	(.L_29 - .L_28)
	.align		4
.L_28:
        /*00ac*/ 	.word	index@(_Z10haarKernelPKjPiii)
        /*00b0*/ 	.word	0x00000000


	//----- nvinfo : EIATTR_MIN_STACK_SIZE
	.align		4
.L_29:
        /*00b4*/ 	.byte	0x04, 0x12
        /*00b6*/ 	.short	(.L_31 - .L_30)
	.align		4
.L_30:
        /*00b8*/ 	.word	index@(_Z9boxKernelPKjPtii)
        /*00bc*/ 	.word	0x00000000


	//----- nvinfo : EIATTR_MIN_STACK_SIZE
	.align		4
.L_31:
        /*00c0*/ 	.byte	0x04, 0x12
        /*00c2*/ 	.short	(.L_33 - .L_32)
	.align		4
.L_32:
        /*00c4*/ 	.word	index@(_Z12transpose32uPKjPjii)
        /*00c8*/ 	.word	0x00000000


	//----- nvinfo : EIATTR_MIN_STACK_SIZE
	.align		4
.L_33:
        /*00cc*/ 	.byte	0x04, 0x12
        /*00ce*/ 	.short	(.L_35 - .L_34)
	.align		4
.L_34:
        /*00d0*/ 	.word	index@(_Z10addOffsetsPjPKjii)
        /*00d4*/ 	.word	0x00000000


	//----- nvinfo : EIATTR_MIN_STACK_SIZE
	.align		4
.L_35:
        /*00d8*/ 	.byte	0x04, 0x12
        /*00da*/ 	.short	(.L_37 - .L_36)
	.align		4
.L_36:
        /*00dc*/ 	.word	index@(_Z8scanSumsPjii)
        /*00e0*/ 	.word	0x00000000


	//----- nvinfo : EIATTR_MIN_STACK_SIZE
	.align		4
.L_37:
        /*00e4*/ 	.byte	0x04, 0x12
        /*00e6*/ 	.short	(.L_39 - .L_38)
	.align		4
.L_38:
        /*00e8*/ 	.word	index@(_Z11scanRow_u32PjS_ii)
        /*00ec*/ 	.word	0x00000000


	//----- nvinfo : EIATTR_MIN_STACK_SIZE
	.align		4
.L_39:
        /*00f0*/ 	.byte	0x04, 0x12
        /*00f2*/ 	.short	(.L_41 - .L_40)
	.align		4
.L_40:
        /*00f4*/ 	.word	index@(_Z10scanRow_u8PKhPjS1_ii)
        /*00f8*/ 	.word	0x00000000
.L_41:


//--------------------- .nv.compat                --------------------------
	.section	.nv.compat,"",@"SHT_CUDA_COMPAT_INFO"
	.align	4
        /*0000*/ 	.byte	0x02, 0x09, 0x00, 0x00, 0x02, 0x02, 0x01, 0x00, 0x02, 0x05, 0x05, 0x00, 0x03, 0x07, 0x01, 0x01
        /*0010*/ 	.byte	0x02, 0x03, 0x00, 0x00, 0x02, 0x06, 0x01, 0x00, 0x04, 0x0b, 0x08, 0x00, 0x09, 0x00, 0x00, 0x00
        /*0020*/ 	.byte	0x00, 0x00, 0x00, 0x00


//--------------------- .nv.info._Z10haarKernelPKjPiii --------------------------
	.section	.nv.info._Z10haarKernelPKjPiii,"",@"SHT_CUDA_INFO"
	.sectionflags	@""
	.align	4


	//----- nvinfo : EIATTR_CUDA_API_VERSION
	.align		4
        /*0000*/ 	.byte	0x04, 0x37
        /*0002*/ 	.short	(.L_43 - .L_42)
.L_42:
        /*0004*/ 	.word	0x00000082


	//----- nvinfo : EIATTR_KPARAM_INFO
	.align		4
.L_43:
        /*0008*/ 	.byte	0x04, 0x17
        /*000a*/ 	.short	(.L_45 - .L_44)
.L_44:
        /*000c*/ 	.word	0x00000000
        /*0010*/ 	.short	0x0003
        /*0012*/ 	.short	0x0014
        /*0014*/ 	.byte	0x00, 0xf0, 0x11, 0x00


	//----- nvinfo : EIATTR_KPARAM_INFO
	.align		4
.L_45:
        /*0018*/ 	.byte	0x04, 0x17
        /*001a*/ 	.short	(.L_47 - .L_46)
.L_46:
        /*001c*/ 	.word	0x00000000
        /*0020*/ 	.short	0x0002
        /*0022*/ 	.short	0x0010
        /*0024*/ 	.byte	0x00, 0xf0, 0x11, 0x00


	//----- nvinfo : EIATTR_KPARAM_INFO
	.align		4
.L_47:
        /*0028*/ 	.byte	0x04, 0x17
        /*002a*/ 	.short	(.L_49 - .L_48)
.L_48:
        /*002c*/ 	.word	0x00000000
        /*0030*/ 	.short	0x0001
        /*0032*/ 	.short	0x0008
        /*0034*/ 	.byte	0x00, 0xf5, 0x21, 0x00


	//----- nvinfo : EIATTR_KPARAM_INFO
	.align		4
.L_49:
        /*0038*/ 	.byte	0x04, 0x17
        /*003a*/ 	.short	(.L_51 - .L_50)
.L_50:
        /*003c*/ 	.word	0x00000000
        /*0040*/ 	.short	0x0000
        /*0042*/ 	.short	0x0000
        /*0044*/ 	.byte	0x00, 0xf5, 0x21, 0x00


	//----- nvinfo : EIATTR_SPARSE_MMA_MASK
	.align		4
.L_51:
        /*0048*/ 	.byte	0x03, 0x50
        /*004a*/ 	.short	0x0000


	//----- nvinfo : EIATTR_MAXREG_COUNT
	.align		4
        /*004c*/ 	.byte	0x03, 0x1b
        /*004e*/ 	.short	0x00ff


	//----- nvinfo : EIATTR_MERCURY_ISA_VERSION
	.align		4
        /*0050*/ 	.byte	0x03, 0x5f
        /*0052*/ 	.short	0x0101


	//----- nvinfo : EIATTR_VRC_CTA_INIT_COUNT
	.align		4
        /*0054*/ 	.byte	0x02, 0x4a
	.zero		1
	.zero		1


	//----- nvinfo : EIATTR_EXIT_INSTR_OFFSETS
	.align		4
        /*0058*/ 	.byte	0x04, 0x1c
        /*005a*/ 	.short	(.L_53 - .L_52)


	//   ....[0]....
.L_52:
        /*005c*/ 	.word	0x000000a0


	//   ....[1]....
        /*0060*/ 	.word	0x00000160


	//   ....[2]....
        /*0064*/ 	.word	0x000004a0


	//----- nvinfo : EIATTR_CRS_STACK_SIZE
	.align		4
.L_53:
        /*0068*/ 	.byte	0x04, 0x1e
        /*006a*/ 	.short	(.L_55 - .L_54)
.L_54:
        /*006c*/ 	.word	0x00000000


	//----- nvinfo : EIATTR_CBANK_PARAM_SIZE
	.align		4
.L_55:
        /*0070*/ 	.byte	0x03, 0x19
        /*0072*/ 	.short	0x0018


	//----- nvinfo : EIATTR_PARAM_CBANK
	.align		4
        /*0074*/ 	.byte	0x04, 0x0a
        /*0076*/ 	.short	(.L_57 - .L_56)
	.align		4
.L_56:
        /*0078*/ 	.word	index@(.nv.constant0._Z10haarKernelPKjPiii)
        /*007c*/ 	.short	0x0380
        /*007e*/ 	.short	0x0018


	//----- nvinfo : EIATTR_SW_WAR
	.align		4
.L_57:
        /*0080*/ 	.byte	0x04, 0x36
        /*0082*/ 	.short	(.L_59 - .L_58)
.L_58:
        /*0084*/ 	.word	0x00000008
.L_59:


//--------------------- .nv.info._Z9boxKernelPKjPtii --------------------------
	.section	.nv.info._Z9boxKernelPKjPtii,"",@"SHT_CUDA_INFO"
	.sectionflags	@""
	.align	4


	//----- nvinfo : EIATTR_CUDA_API_VERSION
	.align		4
        /*0000*/ 	.byte	0x04, 0x37
        /*0002*/ 	.short	(.L_61 - .L_60)
.L_60:
        /*0004*/ 	.word	0x00000082


	//----- nvinfo : EIATTR_KPARAM_INFO
	.align		4
.L_61:
        /*0008*/ 	.byte	0x04, 0x17
        /*000a*/ 	.short	(.L_63 - .L_62)
.L_62:
        /*000c*/ 	.word	0x00000000
        /*0010*/ 	.short	0x0003
        /*0012*/ 	.short	0x0014
        /*0014*/ 	.byte	0x00, 0xf0, 0x11, 0x00


	//----- nvinfo : EIATTR_KPARAM_INFO
	.align		4
.L_63:
        /*0018*/ 	.byte	0x04, 0x17
        /*001a*/ 	.short	(.L_65 - .L_64)
.L_64:
        /*001c*/ 	.word	0x00000000
        /*0020*/ 	.short	0x0002
        /*0022*/ 	.short	0x0010
        /*0024*/ 	.byte	0x00, 0xf0, 0x11, 0x00


	//----- nvinfo : EIATTR_KPARAM_INFO
	.align		4
.L_65:
        /*0028*/ 	.byte	0x04, 0x17
        /*002a*/ 	.short	(.L_67 - .L_66)
.L_66:
        /*002c*/ 	.word	0x00000000
        /*0030*/ 	.short	0x0001
        /*0032*/ 	.short	0x0008
        /*0034*/ 	.byte	0x00, 0xf5, 0x21, 0x00


	//----- nvinfo : EIATTR_KPARAM_INFO
	.align		4
.L_67:
        /*0038*/ 	.byte	0x04, 0x17
        /*003a*/ 	.short	(.L_69 - .L_68)
.L_68:
        /*003c*/ 	.word	0x00000000
        /*0040*/ 	.short	0x0000
        /*0042*/ 	.short	0x0000
        /*0044*/ 	.byte	0x00, 0xf5, 0x21, 0x00


	//----- nvinfo : EIATTR_SPARSE_MMA_MASK
	.align		4
.L_69:
        /*0048*/ 	.byte	0x03, 0x50
        /*004a*/ 	.short	0x0000


	//----- nvinfo : EIATTR_MAXREG_COUNT
	.align		4
        /*004c*/ 	.byte	0x03, 0x1b
        /*004e*/ 	.short	0x00ff


	//----- nvinfo : EIATTR_MERCURY_ISA_VERSION
	.align		4
        /*0050*/ 	.byte	0x03, 0x5f
        /*0052*/ 	.short	0x0101


	//----- nvinfo : EIATTR_VRC_CTA_INIT_COUNT
	.align		4
        /*0054*/ 	.byte	0x02, 0x4a
	.zero		1
	.zero		1


	//----- nvinfo : EIATTR_EXIT_INSTR_OFFSETS
	.align		4
        /*0058*/ 	.byte	0x04, 0x1c
        /*005a*/ 	.short	(.L_71 - .L_70)


	//   ....[0]....
.L_70:
        /*005c*/ 	.word	0x000000a0


	//   ....[1]....
        /*0060*/ 	.word	0x00000160


	//   ....[2]....
        /*0064*/ 	.word	0x00000400


	//----- nvinfo : EIATTR_CRS_STACK_SIZE
	.align		4
.L_71:
        /*0068*/ 	.byte	0x04, 0x1e
        /*006a*/ 	.short	(.L_73 - .L_72)
.L_72:
        /*006c*/ 	.word	0x00000000


	//----- nvinfo : EIATTR_CBANK_PARAM_SIZE
	.align		4
.L_73:
        /*0070*/ 	.byte	0x03, 0x19
        /*0072*/ 	.short	0x0018


	//----- nvinfo : EIATTR_PARAM_CBANK
	.align		4
        /*0074*/ 	.byte	0x04, 0x0a
        /*0076*/ 	.short	(.L_75 - .L_74)
	.align		4
.L_74:
        /*0078*/ 	.word	index@(.nv.constant0._Z9boxKernelPKjPtii)
        /*007c*/ 	.short	0x0380
        /*007e*/ 	.short	0x0018


	//----- nvinfo : EIATTR_SW_WAR
	.align		4
.L_75:
        /*0080*/ 	.byte	0x04, 0x36
        /*0082*/ 	.short	(.L_77 - .L_76)
.L_76:
        /*0084*/ 	.word	0x00000008
.L_77:


//--------------------- .nv.info._Z12transpose32uPKjPjii --------------------------
	.section	.nv.info._Z12transpose32uPKjPjii,"",@"SHT_CUDA_INFO"
	.sectionflags	@""
	.align	4


	//----- nvinfo : EIATTR_CUDA_API_VERSION
	.align		4
        /*0000*/ 	.byte	0x04, 0x37
        /*0002*/ 	.short	(.L_79 - .L_78)
.L_78:
        /*0004*/ 	.word	0x00000082


	//----- nvinfo : EIATTR_KPARAM_INFO
	.align		4
.L_79:
        /*0008*/ 	.byte	0x04, 0x17
        /*000a*/ 	.short	(.L_81 - .L_80)
.L_80:
        /*000c*/ 	.word	0x00000000
        /*0010*/ 	.short	0x0003
        /*0012*/ 	.short	0x0014
        /*0014*/ 	.byte	0x00, 0xf0, 0x11, 0x00


	//----- nvinfo : EIATTR_KPARAM_INFO
	.align		4
.L_81:
        /*0018*/ 	.byte	0x04, 0x17
        /*001a*/ 	.short	(.L_83 - .L_82)
.L_82:
        /*001c*/ 	.word	0x00000000
        /*0020*/ 	.short	0x0002
        /*0022*/ 	.short	0x0010
        /*0024*/ 	.byte	0x00, 0xf0, 0x11, 0x00


	//----- nvinfo : EIATTR_KPARAM_INFO
	.align		4
.L_83:
        /*0028*/ 	.byte	0x04, 0x17
        /*002a*/ 	.short	(.L_85 - .L_84)
.L_84:
        /*002c*/ 	.word	0x00000000
        /*0030*/ 	.short	0x0001
        /*0032*/ 	.short	0x0008
        /*0034*/ 	.byte	0x00, 0xf5, 0x21, 0x00


	//----- nvinfo : EIATTR_KPARAM_INFO
	.align		4
.L_85:
        /*0038*/ 	.byte	0x04, 0x17
        /*003a*/ 	.short	(.L_87 - .L_86)
.L_86:
        /*003c*/ 	.word	0x00000000
        /*0040*/ 	.short	0x0000
        /*0042*/ 	.short	0x0000
        /*0044*/ 	.byte	0x00, 0xf5, 0x21, 0x00


	//----- nvinfo : EIATTR_SPARSE_MMA_MASK
	.align		4
.L_87:
        /*0048*/ 	.byte	0x03, 0x50
        /*004a*/ 	.short	0x0000


	//----- nvinfo : EIATTR_MAXREG_COUNT
	.align		4
        /*004c*/ 	.byte	0x03, 0x1b
        /*004e*/ 	.short	0x00ff


	//----- nvinfo : EIATTR_NUM_BARRIERS
	.align		4
        /*0050*/ 	.byte	0x02, 0x4c
        /*0052*/ 	.byte	0x01
	.zero		1


	//----- nvinfo : EIATTR_MERCURY_ISA_VERSION
	.align		4
        /*0054*/ 	.byte	0x03, 0x5f
        /*0056*/ 	.short	0x0101


	//----- nvinfo : EIATTR_VRC_CTA_INIT_COUNT
	.align		4
        /*0058*/ 	.byte	0x02, 0x4a
	.zero		1
	.zero		1


	//----- nvinfo : EIATTR_EXIT_INSTR_OFFSETS
	.align		4
        /*005c*/ 	.byte	0x04, 0x1c
        /*005e*/ 	.short	(.L_89 - .L_88)


	//   ....[0]....
.L_88:
        /*0060*/ 	.word	0x000001a0


	//   ....[1]....
        /*0064*/ 	.word	0x00000250


	//----- nvinfo : EIATTR_CBANK_PARAM_SIZE
	.align		4
.L_89:
        /*0068*/ 	.byte	0x03, 0x19
        /*006a*/ 	.short	0x0018


	//----- nvinfo : EIATTR_PARAM_CBANK
	.align		4
        /*006c*/ 	.byte	0x04, 0x0a
        /*006e*/ 	.short	(.L_91 - .L_90)
	.align		4
.L_90:
        /*0070*/ 	.word	index@(.nv.constant0._Z12transpose32uPKjPjii)
        /*0074*/ 	.short	0x0380
        /*0076*/ 	.short	0x0018


	//----- nvinfo : EIATTR_SW_WAR
	.align		4
.L_91:
        /*0078*/ 	.byte	0x04, 0x36
        /*007a*/ 	.short	(.L_93 - .L_92)
.L_92:
        /*007c*/ 	.word	0x00000008
.L_93:


//--------------------- .nv.info._Z10addOffsetsPjPKjii --------------------------
	.section	.nv.info._Z10addOffsetsPjPKjii,"",@"SHT_CUDA_INFO"
	.sectionflags	@""
	.align	4


	//----- nvinfo : EIATTR_CUDA_API_VERSION
	.align		4
        /*0000*/ 	.byte	0x04, 0x37
        /*0002*/ 	.short	(.L_95 - .L_94)
.L_94:
        /*0004*/ 	.word	0x00000082


	//----- nvinfo : EIATTR_KPARAM_INFO
	.align		4
.L_95:
        /*0008*/ 	.byte	0x04, 0x17
        /*000a*/ 	.short	(.L_97 - .L_96)
.L_96:
        /*000c*/ 	.word	0x00000000
        /*0010*/ 	.short	0x0003
        /*0012*/ 	.short	0x0014
        /*0014*/ 	.byte	0x00, 0xf0, 0x11, 0x00


	//----- nvinfo : EIATTR_KPARAM_INFO
	.align		4
.L_97:
        /*0018*/ 	.byte	0x04, 0x17
        /*001a*/ 	.short	(.L_99 - .L_98)
.L_98:
        /*001c*/ 	.word	0x00000000
        /*0020*/ 	.short	0x0002
        /*0022*/ 	.short	0x0010
        /*0024*/ 	.byte	0x00, 0xf0, 0x11, 0x00


	//----- nvinfo : EIATTR_KPARAM_INFO
	.align		4
.L_99:
        /*0028*/ 	.byte	0x04, 0x17
        /*002a*/ 	.short	(.L_101 - .L_100)
.L_100:
        /*002c*/ 	.word	0x00000000
        /*0030*/ 	.short	0x0001
        /*0032*/ 	.short	0x0008
        /*0034*/ 	.byte	0x00, 0xf5, 0x21, 0x00


	//----- nvinfo : EIATTR_KPARAM_INFO
	.align		4
.L_101:
        /*0038*/ 	.byte	0x04, 0x17
        /*003a*/ 	.short	(.L_103 - .L_102)
.L_102:
        /*003c*/ 	.word	0x00000000
        /*0040*/ 	.short	0x0000
        /*0042*/ 	.short	0x0000
        /*0044*/ 	.byte	0x00, 0xf5, 0x21, 0x00


	//----- nvinfo : EIATTR_SPARSE_MMA_MASK
	.align		4
.L_103:
        /*0048*/ 	.byte	0x03, 0x50
        /*004a*/ 	.short	0x0000


	//----- nvinfo : EIATTR_MAXREG_COUNT
	.align		4
        /*004c*/ 	.byte	0x03, 0x1b
        /*004e*/ 	.short	0x00ff


	//----- nvinfo : EIATTR_MERCURY_ISA_VERSION
	.align		4
        /*0050*/ 	.byte	0x03, 0x5f
        /*0052*/ 	.short	0x0101


	//----- nvinfo : EIATTR_VRC_CTA_INIT_COUNT
	.align		4
        /*0054*/ 	.byte	0x02, 0x4a
	.zero		1
	.zero		1


	//----- nvinfo : EIATTR_EXIT_INSTR_OFFSETS
	.align		4
        /*0058*/ 	.byte	0x04, 0x1c
        /*005a*/ 	.short	(.L_105 - .L_104)


	//   ....[0]....
.L_104:
        /*005c*/ 	.word	0x000000a0


	//   ....[1]....
        /*0060*/ 	.word	0x00000140


	//----- nvinfo : EIATTR_CBANK_PARAM_SIZE
	.align		4
.L_105:
        /*0064*/ 	.byte	0x03, 0x19
        /*0066*/ 	.short	0x0018


	//----- nvinfo : EIATTR_PARAM_CBANK
	.align		4
        /*0068*/ 	.byte	0x04, 0x0a
        /*006a*/ 	.short	(.L_107 - .L_106)
	.align		4
.L_106:
        /*006c*/ 	.word	index@(.nv.constant0._Z10addOffsetsPjPKjii)
        /*0070*/ 	.short	0x0380
        /*0072*/ 	.short	0x0018


	//----- nvinfo : EIATTR_SW_WAR
	.align		4
.L_107:
        /*0074*/ 	.byte	0x04, 0x36
        /*0076*/ 	.short	(.L_109 - .L_108)
.L_108:
        /*0078*/ 	.word	0x00000008
.L_109:


//--------------------- .nv.info._Z8scanSumsPjii  --------------------------
	.section	.nv.info._Z8scanSumsPjii,"",@"SHT_CUDA_INFO"
	.sectionflags	@""
	.align	4


	//----- nvinfo : EIATTR_CUDA_API_VERSION
	.align		4
        /*0000*/ 	.byte	0x04, 0x37
        /*0002*/ 	.short	(.L_111 - .L_110)
.L_110:
        /*0004*/ 	.word	0x00000082


	//----- nvinfo : EIATTR_KPARAM_INFO
	.align		4
.L_111:
        /*0008*/ 	.byte	0x04, 0x17
        /*000a*/ 	.short	(.L_113 - .L_112)
.L_112:
        /*000c*/ 	.word	0x00000000
        /*0010*/ 	.short	0x0002
        /*0012*/ 	.short	0x000c
        /*0014*/ 	.byte	0x00, 0xf0, 0x11, 0x00


	//----- nvinfo : EIATTR_KPARAM_INFO
	.align		4
.L_113:
        /*0018*/ 	.byte	0x04, 0x17
        /*001a*/ 	.short	(.L_115 - .L_114)
.L_114:
        /*001c*/ 	.word	0x00000000
        /*0020*/ 	.short	0x0001
        /*0022*/ 	.short	0x0008
        /*0024*/ 	.byte	0x00, 0xf0, 0x11, 0x00


	//----- nvinfo : EIATTR_KPARAM_INFO
	.align		4
.L_115:
        /*0028*/ 	.byte	0x04, 0x17
        /*002a*/ 	.short	(.L_117 - .L_116)
.L_116:
        /*002c*/ 	.word	0x00000000
        /*0030*/ 	.short	0x0000
        /*0032*/ 	.short	0x0000
        /*0034*/ 	.byte	0x00, 0xf5, 0x21, 0x00


	//----- nvinfo : EIATTR_SPARSE_MMA_MASK
	.align		4
.L_117:
        /*0038*/ 	.byte	0x03, 0x50
        /*003a*/ 	.short	0x0000


	//----- nvinfo : EIATTR_MAXREG_COUNT
	.align		4
        /*003c*/ 	.byte	0x03, 0x1b
        /*003e*/ 	.short	0x00ff


	//----- nvinfo : EIATTR_MERCURY_ISA_VERSION
	.align		4
        /*0040*/ 	.byte	0x03, 0x5f
        /*0042*/ 	.short	0x0101


	//----- nvinfo : EIATTR_VRC_CTA_INIT_COUNT
	.align		4
        /*0044*/ 	.byte	0x02, 0x4a
	.zero		1
	.zero		1


	//----- nvinfo : EIATTR_EXIT_INSTR_OFFSETS
	.align		4
        /*0048*/ 	.byte	0x04, 0x1c
        /*004a*/ 	.short	(.L_119 - .L_118)


	//   ....[0]....
.L_118:
        /*004c*/ 	.word	0x00000050


	//   ....[1]....
        /*0050*/ 	.word	0x000004c0


	//   ....[2]....
        /*0054*/ 	.word	0x00000720


	//   ....[3]....
        /*0058*/ 	.word	0x000008c0


	//   ....[4]....
        /*005c*/ 	.word	0x000009d0


	//----- nvinfo : EIATTR_CBANK_PARAM_SIZE
	.align		4
.L_119:
        /*0060*/ 	.byte	0x03, 0x19
        /*0062*/ 	.short	0x0010


	//----- nvinfo : EIATTR_PARAM_CBANK
	.align		4
        /*0064*/ 	.byte	0x04, 0x0a
        /*0066*/ 	.short	(.L_121 - .L_120)
	.align		4
.L_120:
        /*0068*/ 	.word	index@(.nv.constant0._Z8scanSumsPjii)
        /*006c*/ 	.short	0x0380
        /*006e*/ 	.short	0x0010


	//----- nvinfo : EIATTR_SW_WAR
	.align		4
.L_121:
        /*0070*/ 	.byte	0x04, 0x36
        /*0072*/ 	.short	(.L_123 - .L_122)
.L_122:
        /*0074*/ 	.word	0x00000008
.L_123:


//--------------------- .nv.info._Z11scanRow_u32PjS_ii --------------------------
	.section	.nv.info._Z11scanRow_u32PjS_ii,"",@"SHT_CUDA_INFO"
	.sectionflags	@""
	.align	4


	//----- nvinfo : EIATTR_CUDA_API_VERSION
	.align		4
        /*0000*/ 	.byte	0x04, 0x37
        /*0002*/ 	.short	(.L_125 - .L_124)
.L_124:
        /*0004*/ 	.word	0x00000082


	//----- nvinfo : EIATTR_KPARAM_INFO
	.align		4
.L_125:
        /*0008*/ 	.byte	0x04, 0x17
        /*000a*/ 	.short	(.L_127 - .L_126)
.L_126:
        /*000c*/ 	.word	0x00000000
        /*0010*/ 	.short	0x0003
        /*0012*/ 	.short	0x0014
        /*0014*/ 	.byte	0x00, 0xf0, 0x11, 0x00


	//----- nvinfo : EIATTR_KPARAM_INFO
	.align		4
.L_127:
        /*0018*/ 	.byte	0x04, 0x17
        /*001a*/ 	.short	(.L_129 - .L_128)
.L_128:
        /*001c*/ 	.word	0x00000000
        /*0020*/ 	.short	0x0002
        /*0022*/ 	.short	0x0010
        /*0024*/ 	.byte	0x00, 0xf0, 0x11, 0x00


	//----- nvinfo : EIATTR_KPARAM_INFO
	.align		4
.L_129:
        /*0028*/ 	.byte	0x04, 0x17
        /*002a*/ 	.short	(.L_131 - .L_130)
.L_130:
        /*002c*/ 	.word	0x00000000
        /*0030*/ 	.short	0x0001
        /*0032*/ 	.short	0x0008
        /*0034*/ 	.byte	0x00, 0xf5, 0x21, 0x00


	//----- nvinfo : EIATTR_KPARAM_INFO
	.align		4
.L_131:
        /*0038*/ 	.byte	0x04, 0x17
        /*003a*/ 	.short	(.L_133 - .L_132)
.L_132:
        /*003c*/ 	.word	0x00000000
        /*0040*/ 	.short	0x0000
        /*0042*/ 	.short	0x0000
        /*0044*/ 	.byte	0x00, 0xf5, 0x21, 0x00


	//----- nvinfo : EIATTR_SPARSE_MMA_MASK
	.align		4
.L_133:
        /*0048*/ 	.byte	0x03, 0x50
        /*004a*/ 	.short	0x0000


	//----- nvinfo : EIATTR_MAXREG_COUNT
	.align		4
        /*004c*/ 	.byte	0x03, 0x1b
        /*004e*/ 	.short	0x00ff


	//----- nvinfo : EIATTR_NUM_BARRIERS
	.align		4
        /*0050*/ 	.byte	0x02, 0x4c
        /*0052*/ 	.byte	0x01
	.zero		1


	//----- nvinfo : EIATTR_MERCURY_ISA_VERSION
	.align		4
        /*0054*/ 	.byte	0x03, 0x5f
        /*0056*/ 	.short	0x0101


	//----- nvinfo : EIATTR_VRC_CTA_INIT_COUNT
	.align		4
        /*0058*/ 	.byte	0x02, 0x4a
	.zero		1
	.zero		1


	//----- nvinfo : EIATTR_EXIT_INSTR_OFFSETS
	.align		4
        /*005c*/ 	.byte	0x04, 0x1c
        /*005e*/ 	.short	(.L_135 - .L_134)


	//   ....[0]....
.L_134:
        /*0060*/ 	.word	0x00000680


	//   ....[1]....
        /*0064*/ 	.word	0x000006f0


	//----- nvinfo : EIATTR_CBANK_PARAM_SIZE
	.align		4
.L_135:
        /*0068*/ 	.byte	0x03, 0x19
        /*006a*/ 	.short	0x0018


	//----- nvinfo : EIATTR_PARAM_CBANK
	.align		4
        /*006c*/ 	.byte	0x04, 0x0a
        /*006e*/ 	.short	(.L_137 - .L_136)
	.align		4
.L_136:
        /*0070*/ 	.word	index@(.nv.constant0._Z11scanRow_u32PjS_ii)
        /*0074*/ 	.short	0x0380
        /*0076*/ 	.short	0x0018


	//----- nvinfo : EIATTR_SW_WAR
	.align		4
.L_137:
        /*0078*/ 	.byte	0x04, 0x36
        /*007a*/ 	.short	(.L_139 - .L_138)
.L_138:
        /*007c*/ 	.word	0x00000008
.L_139:


//--------------------- .nv.info._Z10scanRow_u8PKhPjS1_ii --------------------------
	.section	.nv.info._Z10scanRow_u8PKhPjS1_ii,"",@"SHT_CUDA_INFO"
	.sectionflags	@""
	.align	4


	//----- nvinfo : EIATTR_CUDA_API_VERSION
	.align		4
        /*0000*/ 	.byte	0x04, 0x37
        /*0002*/ 	.short	(.L_141 - .L_140)
.L_140:
        /*0004*/ 	.word	0x00000082


	//----- nvinfo : EIATTR_KPARAM_INFO
	.align		4
.L_141:
        /*0008*/ 	.byte	0x04, 0x17
        /*000a*/ 	.short	(.L_143 - .L_142)
.L_142:
        /*000c*/ 	.word	0x00000000
        /*0010*/ 	.short	0x0004
        /*0012*/ 	.short	0x001c
        /*0014*/ 	.byte	0x00, 0xf0, 0x11, 0x00


	//----- nvinfo : EIATTR_KPARAM_INFO
	.align		4
.L_143:
        /*0018*/ 	.byte	0x04, 0x17
        /*001a*/ 	.short	(.L_145 - .L_144)
.L_144:
        /*001c*/ 	.word	0x00000000
        /*0020*/ 	.short	0x0003
        /*0022*/ 	.short	0x0018
        /*0024*/ 	.byte	0x00, 0xf0, 0x11, 0x00


	//----- nvinfo : EIATTR_KPARAM_INFO
	.align		4
.L_145:
        /*0028*/ 	.byte	0x04, 0x17
        /*002a*/ 	.short	(.L_147 - .L_146)
.L_146:
        /*002c*/ 	.word	0x00000000
        /*0030*/ 	.short	0x0002
        /*0032*/ 	.short	0x0010
        /*0034*/ 	.byte	0x00, 0xf5, 0x21, 0x00


	//----- nvinfo : EIATTR_KPARAM_INFO
	.align		4
.L_147:
        /*0038*/ 	.byte	0x04, 0x17
        /*003a*/ 	.short	(.L_149 - .L_148)
.L_148:
        /*003c*/ 	.word	0x00000000
        /*0040*/ 	.short	0x0001
        /*0042*/ 	.short	0x0008
        /*0044*/ 	.byte	0x00, 0xf5, 0x21, 0x00


	//----- nvinfo : EIATTR_KPARAM_INFO
	.align		4
.L_149:
        /*0048*/ 	.byte	0x04, 0x17
        /*004a*/ 	.short	(.L_151 - .L_150)
.L_150:
        /*004c*/ 	.word	0x00000000
        /*0050*/ 	.short	0x0000
        /*0052*/ 	.short	0x0000
        /*0054*/ 	.byte	0x00, 0xf5, 0x21, 0x00


	//----- nvinfo : EIATTR_SPARSE_MMA_MASK
	.align		4
.L_151:
        /*0058*/ 	.byte	0x03, 0x50
        /*005a*/ 	.short	0x0000


	//----- nvinfo : EIATTR_MAXREG_COUNT
	.align		4
        /*005c*/ 	.byte	0x03, 0x1b
        /*005e*/ 	.short	0x00ff


	//----- nvinfo : EIATTR_NUM_BARRIERS
	.align		4
        /*0060*/ 	.byte	0x02, 0x4c
        /*0062*/ 	.byte	0x01
	.zero		1


	//----- nvinfo : EIATTR_MERCURY_ISA_VERSION
	.align		4
        /*0064*/ 	.byte	0x03, 0x5f
        /*0066*/ 	.short	0x0101


	//----- nvinfo : EIATTR_VRC_CTA_INIT_COUNT
	.align		4
        /*0068*/ 	.byte	0x02, 0x4a
	.zero		1
	.zero		1


	//----- nvinfo : EIATTR_EXIT_INSTR_OFFSETS
	.align		4
        /*006c*/ 	.byte	0x04, 0x1c
        /*006e*/ 	.short	(.L_153 - .L_152)


	//   ....[0]....
.L_152:
        /*0070*/ 	.word	0x000006c0


	//   ....[1]....
        /*0074*/ 	.word	0x00000730


	//----- nvinfo : EIATTR_CBANK_PARAM_SIZE
	.align		4
.L_153:
        /*0078*/ 	.byte	0x03, 0x19
        /*007a*/ 	.short	0x0020


	//----- nvinfo : EIATTR_PARAM_CBANK
	.align		4
        /*007c*/ 	.byte	0x04, 0x0a
        /*007e*/ 	.short	(.L_155 - .L_154)
	.align		4
.L_154:
        /*0080*/ 	.word	index@(.nv.constant0._Z10scanRow_u8PKhPjS1_ii)
        /*0084*/ 	.short	0x0380
        /*0086*/ 	.short	0x0020


	//----- nvinfo : EIATTR_SW_WAR
	.align		4
.L_155:
        /*0088*/ 	.byte	0x04, 0x36
        /*008a*/ 	.short	(.L_157 - .L_156)
.L_156:
        /*008c*/ 	.word	0x00000008
.L_157:


//--------------------- .nv.callgraph             --------------------------
	.section	.nv.callgraph,"",@"SHT_CUDA_CALLGRAPH"
	.align	4
	.sectionentsize	8
	.align		4
        /*0000*/ 	.word	0x00000000
	.align		4
        /*0004*/ 	.word	0xffffffff
	.align		4
        /*0008*/ 	.word	0x00000000
	.align		4
        /*000c*/ 	.word	0xfffffffe
	.align		4
        /*0010*/ 	.word	0x00000000
	.align		4
        /*0014*/ 	.word	0xfffffffd
	.align		4
        /*0018*/ 	.word	0x00000000
	.align		4
        /*001c*/ 	.word	0xfffffffc


//--------------------- .text._Z10haarKernelPKjPiii --------------------------
	.section	.text._Z10haarKernelPKjPiii,"ax",@progbits
	.align	128
        .global         _Z10haarKernelPKjPiii
        .type           _Z10haarKernelPKjPiii,@function
        .size           _Z10haarKernelPKjPiii,(.L_x_22 - _Z10haarKernelPKjPiii)
        .other          _Z10haarKernelPKjPiii,@"STO_CUDA_ENTRY STV_DEFAULT"
_Z10haarKernelPKjPiii:
.text._Z10haarKernelPKjPiii:
[----:B------:R-:W-:Y:S01]  /*0000*/  LDC R1, c[0x0][0x37c] ;  /* 0x0000df00ff017b82 */ /* 0x000fe20000000800 */
[----:B------:R-:W0:Y:S07]  /*0010*/  S2R R0, SR_CTAID.Y ;  /* 0x0000000000007919 */ /* 0x000e2e0000002600 */
[----:B------:R-:W1:Y:S01]  /*0020*/  LDC.64 R2, c[0x0][0x390] ;  /* 0x0000e400ff027b82 */ /* 0x000e620000000a00 */
[----:B------:R-:W0:Y:S01]  /*0030*/  S2R R7, SR_TID.Y ;  /* 0x0000000000077919 */ /* 0x000e220000002200 */
[----:B------:R-:W2:Y:S01]  /*0040*/  S2R R5, SR_CTAID.X ;  /* 0x0000000000057919 */ /* 0x000ea20000002500 */
[----:B------:R-:W2:Y:S01]  /*0050*/  S2R R4, SR_TID.X ;  /* 0x0000000000047919 */ /* 0x000ea20000002100 */
[----:B0-----:R-:W-:-:S05]  /*0060*/  IMAD R0, R0, 0x8, R7 ;  /* 0x0000000800007824 */ /* 0x001fca00078e0207 */
[----:B-1----:R-:W-:Y:S01]  /*0070*/  ISETP.GE.AND P0, PT, R0, R3, PT ;  /* 0x000000030000720c */ /* 0x002fe20003f06270 */
[----:B--2---:R-:W-:-:S05]  /*0080*/  IMAD R5, R5, 0x20, R4 ;  /* 0x0000002005057824 */ /* 0x004fca00078e0204 */
[----:B------:R-:W-:-:S13]  /*0090*/  ISETP.GE.OR P0, PT, R5, R2, P0 ;  /* 0x000000020500720c */ /* 0x000fda0000706670 */
[----:B------:R-:W-:Y:S05]  /*00a0*/  @P0 EXIT ;  /* 0x000000000000094d */ /* 0x000fea0003800000 */
[C---:B------:R-:W-:Y:S01]  /*00b0*/  ISETP.GT.U32.AND P0, PT, R0.reuse, 0xb, PT ;  /* 0x0000000b0000780c */ /* 0x040fe20003f04070 */
[C---:B------:R-:W-:Y:S01]  /*00c0*/  VIADD R7, R5.reuse, 0xb ;  /* 0x0000000b05077836 */ /* 0x040fe20000000000 */
[----:B------:R-:W0:Y:S01]  /*00d0*/  LDCU.64 UR4, c[0x0][0x358] ;  /* 0x00006b00ff0477ac */ /* 0x000e220008000a00 */
[----:B------:R-:W-:Y:S01]  /*00e0*/  VIADD R4, R0, 0xb ;  /* 0x0000000b00047836 */ /* 0x000fe20000000000 */
[----:B------:R-:W-:-:S04]  /*00f0*/  ISETP.GT.AND P0, PT, R5, 0xb, P0 ;  /* 0x0000000b0500780c */ /* 0x000fc80000704270 */
[----:B------:R-:W-:-:S04]  /*0100*/  ISETP.LT.AND P0, PT, R7, R2, P0 ;  /* 0x000000020700720c */ /* 0x000fc80000701270 */
[----:B------:R-:W-:-:S13]  /*0110*/  ISETP.LT.U32.AND P0, PT, R4, R3, P0 ;  /* 0x000000030400720c */ /* 0x000fda0000701070 */
[----:B------:R-:W1:Y:S01]  /*0120*/  @!P0 LDC.64 R6, c[0x0][0x388] ;  /* 0x0000e200ff068b82 */ /* 0x000e620000000a00 */
[----:B------:R-:W-:-:S04]  /*0130*/  @!P0 IMAD R3, R0, R2, R5 ;  /* 0x0000000200038224 */ /* 0x000fc800078e0205 */
[----:B-1----:R-:W-:-:S05]  /*0140*/  @!P0 IMAD.WIDE R6, R3, 0x4, R6 ;  /* 0x0000000403068825 */ /* 0x002fca00078e0206 */
[----:B0-----:R0:W-:Y:S01]  /*0150*/  @!P0 STG.E desc[UR4][R6.64], RZ ;  /* 0x000000ff06008986 */ /* 0x0011e2000c101904 */
[----:B------:R-:W-:Y:S05]  /*0160*/  @!P0 EXIT ;  /* 0x000000000000894d */ /* 0x000fea0003800000 */
[----:B------:R-:W-:Y:S01]  /*0170*/  VIADD R3, R0, 0xfffffff3 ;  /* 0xfffffff300037836 */ /* 0x000fe20000000000 */
[----:B------:R-:W1:Y:S01]  /*0180*/  LDCU.64 UR6, c[0x0][0x380] ;  /* 0x00007000ff0677ac */ /* 0x000e620008000a00 */
[----:B0-----:R-:W-:Y:S01]  /*0190*/  VIMNMX.U32 R7, PT, PT, R5, R0, PT ;  /* 0x0000000005077248 */ /* 0x001fe20003fe0000 */
[----:B------:R-:W-:Y:S01]  /*01a0*/  BSSY.RECONVERGENT B0, `(.L_x_0) ;  /* 0x0000012000007945 */ /* 0x000fe20003800200 */
[----:B------:R-:W-:-:S03]  /*01b0*/  IMAD R4, R3, R2, RZ ;  /* 0x0000000203047224 */ /* 0x000fc600078e02ff */
[----:B------:R-:W-:Y:S02]  /*01c0*/  BSSY.RELIABLE B1, `(.L_x_1) ;  /* 0x000000e000017945 */ /* 0x000fe40003800100 */
[----:B------:R-:W-:-:S04]  /*01d0*/  IADD3 R3, P0, PT, R5, R4, RZ ;  /* 0x0000000405037210 */ /* 0x000fc80007f1e0ff */
[----:B------:R-:W-:Y:S02]  /*01e0*/  LEA.HI.X.SX32 R4, R4, RZ, 0x1, P0 ;  /* 0x000000ff04047211 */ /* 0x000fe400000f0eff */
[----:B------:R-:W-:Y:S02]  /*01f0*/  ISETP.GE.U32.AND P0, PT, R7, 0xd, PT ;  /* 0x0000000d0700780c */ /* 0x000fe40003f06070 */
[----:B-1----:R-:W-:-:S04]  /*0200*/  LEA R6, P1, R3, UR6, 0x2 ;  /* 0x0000000603067c11 */ /* 0x002fc8000f8210ff */
[----:B------:R-:W-:-:S07]  /*0210*/  LEA.HI.X R7, R3, UR7, R4, 0x2, P1 ;  /* 0x0000000703077c11 */ /* 0x000fce00088f1404 */
[----:B------:R-:W-:Y:S05]  /*0220*/  @!P0 BRA `(.L_x_2) ;  /* 0x0000000000088947 */ /* 0x000fea0003800000 */
[----:B------:R0:W5:Y:S01]  /*0230*/  LDG.E R3, desc[UR4][R6.64+-0x34] ;  /* 0xffffcc0406037981 */ /* 0x000162000c1e1900 */
[----:B------:R-:W-:Y:S05]  /*0240*/  BRA `(.L_x_3) ;  /* 0x0000000000147947 */ /* 0x000fea0003800000 */
.L_x_2:
[----:B------:R-:W-:Y:S01]  /*0250*/  ISETP.GE.U32.AND P0, PT, R0, 0xd, PT ;  /* 0x0000000d0000780c */ /* 0x000fe20003f06070 */
[----:B------:R-:W-:Y:S02]  /*0260*/  IMAD.MOV.U32 R3, RZ, RZ, RZ ;  /* 0x000000ffff037224 */ /* 0x000fe400078e00ff */
[----:B------:R-:W-:-:S10]  /*0270*/  IMAD.MOV.U32 R4, RZ, RZ, RZ ;  /* 0x000000ffff047224 */ /* 0x000fd400078e00ff */
[----:B------:R-:W-:Y:S05]  /*0280*/  @!P0 BREAK.RELIABLE B1 ;  /* 0x0000000000018942 */ /* 0x000fea0003800100 */
[----:B------:R-:W-:Y:S05]  /*0290*/  @!P0 BRA `(.L_x_4) ;  /* 0x0000000000088947 */ /* 0x000fea0003800000 */
.L_x_3:
[----:B------:R-:W-:Y:S05]  /*02a0*/  BSYNC.RELIABLE B1 ;  /* 0x0000000000017941 */ /* 0x000fea0003800100 */
.L_x_1:
[----:B------:R1:W5:Y:S02]  /*02b0*/  LDG.E R4, desc[UR4][R6.64+0x2c] ;  /* 0x00002c0406047981 */ /* 0x000364000c1e1900 */
.L_x_4:
[----:B------:R-:W-:Y:S05]  /*02c0*/  BSYNC.RECONVERGENT B0 ;  /* 0x0000000000007941 */ /* 0x000fea0003800200 */
.L_x_0:
[----:B------:R-:W-:Y:S05]  /*02d0*/  WARPSYNC.ALL ;  /* 0x0000000000007948 */ /* 0x000fea0003800000 */
[----:B01----:R-:W-:Y:S01]  /*02e0*/  VIADD R7, R0, 0xffffffff ;  /* 0xffffffff00077836 */ /* 0x003fe20000000000 */
[----:B------:R-:W-:Y:S01]  /*02f0*/  ISETP.GE.U32.AND P0, PT, R5, 0xd, PT ;  /* 0x0000000d0500780c */ /* 0x000fe20003f06070 */
[----:B------:R-:W-:Y:S01]  /*0300*/  IMAD.MOV.U32 R13, RZ, RZ, RZ ;  /* 0x000000ffff0d7224 */ /* 0x000fe200078e00ff */
[----:B------:R-:W-:Y:S01]  /*0310*/  CS2R R14, SRZ ;  /* 0x00000000000e7805 */ /* 0x000fe2000001ff00 */
[----:B------:R-:W-:-:S04]  /*0320*/  IMAD R7, R7, R2, RZ ;  /* 0x0000000207077224 */ /* 0x000fc800078e02ff */
[----:B------:R-:W-:Y:S01]  /*0330*/  IMAD R12, R2, 0xc, R7 ;  /* 0x0000000c020c7824 */ /* 0x000fe200078e0207 */
[----:B------:R-:W-:-:S04]  /*0340*/  IADD3 R6, P2, PT, R5, R7, RZ ;  /* 0x0000000705067210 */ /* 0x000fc80007f5e0ff */
[----:B------:R-:W-:Y:S02]  /*0350*/  IADD3 R0, P1, PT, R5, R12, RZ ;  /* 0x0000000c05007210 */ /* 0x000fe40007f3e0ff */
[----:B------:R-:W-:Y:S02]  /*0360*/  LEA.HI.X.SX32 R9, R7, RZ, 0x1, P2 ;  /* 0x000000ff07097211 */ /* 0x000fe400010f0eff */
[----:B------:R-:W-:Y:S02]  /*0370*/  LEA R8, P2, R6, UR6, 0x2 ;  /* 0x0000000606087c11 */ /* 0x000fe4000f8410ff */
[----:B------:R-:W-:Y:S02]  /*0380*/  LEA.HI.X.SX32 R7, R12, RZ, 0x1, P1 ;  /* 0x000000ff0c077211 */ /* 0x000fe400008f0eff */
[----:B------:R-:W-:Y:S02]  /*0390*/  LEA R10, P1, R0, UR6, 0x2 ;  /* 0x00000006000a7c11 */ /* 0x000fe4000f8210ff */
[----:B------:R-:W-:-:S02]  /*03a0*/  LEA.HI.X R9, R6, UR7, R9, 0x2, P2 ;  /* 0x0000000706097c11 */ /* 0x000fc400090f1409 */
[----:B------:R-:W-:Y:S02]  /*03b0*/  LEA.HI.X R11, R0, UR7, R7, 0x2, P1 ;  /* 0x00000007000b7c11 */ /* 0x000fe400088f1407 */
[----:B------:R-:W0:Y:S01]  /*03c0*/  LDC.64 R6, c[0x0][0x388] ;  /* 0x0000e200ff067b82 */ /* 0x000e220000000a00 */
[----:B------:R-:W2:Y:S04]  /*03d0*/  LDG.E R0, desc[UR4][R8.64+0x2c] ;  /* 0x00002c0408007981 */ /* 0x000ea8000c1e1900 */
[----:B------:R-:W3:Y:S04]  /*03e0*/  @P0 LDG.E R13, desc[UR4][R8.64+-0x34] ;  /* 0xffffcc04080d0981 */ /* 0x000ee8000c1e1900 */
[----:B------:R-:W3:Y:S04]  /*03f0*/  @P0 LDG.E R14, desc[UR4][R8.64+-0x34] ;  /* 0xffffcc04080e0981 */ /* 0x000ee8000c1e1900 */
[----:B------:R-:W4:Y:S04]  /*0400*/  @P0 LDG.E R15, desc[UR4][R10.64+-0x34] ;  /* 0xffffcc040a0f0981 */ /* 0x000f28000c1e1900 */
[----:B------:R-:W4:Y:S01]  /*0410*/  LDG.E R16, desc[UR4][R10.64+0x2c] ;  /* 0x00002c040a107981 */ /* 0x000f22000c1e1900 */
[----:B------:R-:W-:-:S04]  /*0420*/  IMAD R2, R2, -0xb, R12 ;  /* 0xfffffff502027824 */ /* 0x000fc800078e020c */
[----:B------:R-:W-:-:S04]  /*0430*/  IMAD.IADD R5, R5, 0x1, R2 ;  /* 0x0000000105057824 */ /* 0x000fc800078e0202 */
[----:B0-----:R-:W-:-:S04]  /*0440*/  IMAD.WIDE R6, R5, 0x4, R6 ;  /* 0x0000000405067825 */ /* 0x001fc800078e0206 */
[----:B--2--5:R-:W-:Y:S01]  /*0450*/  IMAD R0, R0, 0x2, R3 ;  /* 0x0000000200007824 */ /* 0x024fe200078e0203 */
[----:B---3--:R-:W-:-:S04]  /*0460*/  IADD3 R4, PT, PT, R14, R4, R13 ;  /* 0x000000040e047210 */ /* 0x008fc80007ffe00d */
[----:B----4-:R-:W-:-:S05]  /*0470*/  IADD3 R15, PT, PT, R4, -R0, -R15 ;  /* 0x80000000040f7210 */ /* 0x010fca0007ffe80f */
[----:B------:R-:W-:-:S05]  /*0480*/  IMAD.IADD R15, R16, 0x1, R15 ;  /* 0x00000001100f7824 */ /* 0x000fca00078e020f */
[----:B------:R-:W-:Y:S01]  /*0490*/  STG.E desc[UR4][R6.64], R15 ;  /* 0x0000000f06007986 */ /* 0x000fe2000c101904 */
[----:B------:R-:W-:Y:S05]  /*04a0*/  EXIT ;  /* 0x000000000000794d */ /* 0x000fea0003800000 */
.L_x_5:
[----:B------:R-:W-:-:S00]  /*04b0*/  BRA `(.L_x_5) ;  /* 0xfffffffc00fc7947 */ /* 0x000fc0000383ffff */
[----:B------:R-:W-:-:S00]  /*04c0*/  NOP ;  /* 0x0000000000007918 */ /* 0x000fc00000000000 */
        /* <DEDUP_REMOVED lines=11> */
.L_x_22:


//--------------------- .text._Z9boxKernelPKjPtii --------------------------
	.section	.text._Z9boxKernelPKjPtii,"ax",@progbits
	.align	128
        .global         _Z9boxKernelPKjPtii
        .type           _Z9boxKernelPKjPtii,@function
        .size           _Z9boxKernelPKjPtii,(.L_x_23 - _Z9boxKernelPKjPtii)
        .other          _Z9boxKernelPKjPtii,@"STO_CUDA_ENTRY STV_DEFAULT"
_Z9boxKernelPKjPtii:
.text._Z9boxKernelPKjPtii:
        /* <DEDUP_REMOVED lines=21> */
[----:B0-----:R0:W-:Y:S01]  /*0150*/  @!P0 STG.E.U16 desc[UR4][R6.64], RZ ;  /* 0x000000ff06008986 */ /* 0x0011e2000c101504 */
        /* <DEDUP_REMOVED lines=15> */
.L_x_8:
[----:B------:R-:W-:Y:S01]  /*0250*/  ISETP.GE.U32.AND P0, PT, R0, 0x8, PT ;  /* 0x000000080000780c */ /* 0x000fe20003f06070 */
[----:B------:R-:W-:Y:S02]  /*0260*/  IMAD.MOV.U32 R0, RZ, RZ, RZ ;  /* 0x000000ffff007224 */ /* 0x000fe400078e00ff */
[----:B------:R-:W-:-:S10]  /*0270*/  IMAD.MOV.U32 R3, RZ, RZ, RZ ;  /* 0x000000ffff037224 */ /* 0x000fd400078e00ff */
[----:B------:R-:W-:Y:S05]  /*0280*/  @!P0 BREAK.RELIABLE B1 ;  /* 0x0000000000018942 */ /* 0x000fea0003800100 */
[----:B------:R-:W-:Y:S05]  /*0290*/  @!P0 BRA `(.L_x_10) ;  /* 0x0000000000088947 */ /* 0x000fea0003800000 */
.L_x_9:
[----:B------:R-:W-:Y:S05]  /*02a0*/  BSYNC.RELIABLE B1 ;  /* 0x0000000000017941 */ /* 0x000fea0003800100 */
.L_x_7:
[----:B------:R1:W5:Y:S02]  /*02b0*/  LDG.E R3, desc[UR4][R6.64+0x1c] ;  /* 0x00001c0406037981 */ /* 0x000364000c1e1900 */
.L_x_10:
[----:B------:R-:W-:Y:S05]  /*02c0*/  BSYNC.RECONVERGENT B0 ;  /* 0x0000000000007941 */ /* 0x000fea0003800200 */
.L_x_6:
[----:B------:R-:W-:Y:S05]  /*02d0*/  WARPSYNC.ALL ;  /* 0x0000000000007948 */ /* 0x000fea0003800000 */
[----:B------:R-:W-:Y:S01]  /*02e0*/  IMAD R4, R4, R2, RZ ;  /* 0x0000000204047224 */ /* 0x000fe200078e02ff */
[----:B------:R-:W-:Y:S01]  /*02f0*/  ISETP.GE.U32.AND P0, PT, R5, 0x8, PT ;  /* 0x000000080500780c */ /* 0x000fe20003f06070 */
[----:B------:R-:W-:-:S03]  /*0300*/  IMAD.MOV.U32 R10, RZ, RZ, RZ ;  /* 0x000000ffff0a7224 */ /* 0x000fc600078e00ff */
[----:B01----:R-:W-:-:S04]  /*0310*/  IADD3 R7, P1, PT, R5, R4, RZ ;  /* 0x0000000405077210 */ /* 0x003fc80007f3e0ff */
[----:B------:R-:W-:Y:S02]  /*0320*/  LEA.HI.X.SX32 R8, R4, RZ, 0x1, P1 ;  /* 0x000000ff04087211 */ /* 0x000fe400008f0eff */
[----:B------:R-:W-:-:S04]  /*0330*/  LEA R6, P1, R7, UR6, 0x2 ;  /* 0x0000000607067c11 */ /* 0x000fc8000f8210ff */
[----:B------:R-:W-:Y:S02]  /*0340*/  LEA.HI.X R7, R7, UR7, R8, 0x2, P1 ;  /* 0x0000000707077c11 */ /* 0x000fe400088f1408 */
[----:B------:R-:W0:Y:S03]  /*0350*/  LDC.64 R8, c[0x0][0x388] ;  /* 0x0000e200ff087b82 */ /* 0x000e260000000a00 */
[----:B------:R-:W2:Y:S04]  /*0360*/  @P0 LDG.E R10, desc[UR4][R6.64+-0x20] ;  /* 0xffffe004060a0981 */ /* 0x000ea8000c1e1900 */
[----:B------:R-:W3:Y:S01]  /*0370*/  LDG.E R11, desc[UR4][R6.64+0x1c] ;  /* 0x00001c04060b7981 */ /* 0x000ee2000c1e1900 */
[----:B------:R-:W-:Y:S01]  /*0380*/  IMAD R2, R2, -0x7, R4 ;  /* 0xfffffff902027824 */ /* 0x000fe200078e0204 */
[----:B--2--5:R-:W-:-:S03]  /*0390*/  IADD3 R0, PT, PT, R0, -R3, -R10 ;  /* 0x8000000300007210 */ /* 0x024fc60007ffe80a */
[----:B------:R-:W-:Y:S02]  /*03a0*/  IMAD.IADD R3, R5, 0x1, R2 ;  /* 0x0000000105037824 */ /* 0x000fe400078e0202 */
[----:B---3--:R-:W-:Y:S02]  /*03b0*/  IMAD.IADD R0, R11, 0x1, R0 ;  /* 0x000000010b007824 */ /* 0x008fe400078e0200 */
[----:B0-----:R-:W-:-:S04]  /*03c0*/  IMAD.WIDE R2, R3, 0x2, R8 ;  /* 0x0000000203027825 */ /* 0x001fc800078e0208 */
[----:B------:R-:W-:-:S05]  /*03d0*/  IMAD.HI.U32 R0, R0, -0x6e5d4c3b, RZ ;  /* 0x91a2b3c500007827 */ /* 0x000fca00078e00ff */
[----:B------:R-:W-:-:S05]  /*03e0*/  SHF.R.U32.HI R5, RZ, 0x7, R0 ;  /* 0x00000007ff057819 */ /* 0x000fca0000011600 */
[----:B------:R-:W-:Y:S01]  /*03f0*/  STG.E.U16 desc[UR4][R2.64], R5 ;  /* 0x0000000502007986 */ /* 0x000fe2000c101504 */
[----:B------:R-:W-:Y:S05]  /*0400*/  EXIT ;  /* 0x000000000000794d */ /* 0x000fea0003800000 */
.L_x_11:
        /* <DEDUP_REMOVED lines=15> */
.L_x_23:


//--------------------- .text._Z12transpose32uPKjPjii --------------------------
	.section	.text._Z12transpose32uPKjPjii,"ax",@progbits
	.align	128
        .global         _Z12transpose32uPKjPjii
        .type           _Z12transpose32uPKjPjii,@function
        .size           _Z12transpose32uPKjPjii,(.L_x_24 - _Z12transpose32uPKjPjii)
        .other          _Z12transpose32uPKjPjii,@"STO_CUDA_ENTRY STV_DEFAULT"
_Z12transpose32uPKjPjii:
.text._Z12transpose32uPKjPjii:
[----:B------:R-:W-:Y:S01]  /*0000*/  LDC R1, c[0x0][0x37c] ;  /* 0x0000df00ff017b82 */ /* 0x000fe20000000800 */
[----:B------:R-:W0:Y:S01]  /*0010*/  S2R R8, SR_TID.Y ;  /* 0x0000000000087919 */ /* 0x000e220000002200 */
[----:B------:R-:W1:Y:S01]  /*0020*/  LDCU.64 UR6, c[0x0][0x390] ;  /* 0x00007200ff0677ac */ /* 0x000e620008000a00 */
[----:B------:R-:W0:Y:S01]  /*0030*/  S2R R9, SR_CTAID.Y ;  /* 0x0000000000097919 */ /* 0x000e220000002600 */
[----:B------:R-:W2:Y:S01]  /*0040*/  LDCU.64 UR4, c[0x0][0x358] ;  /* 0x00006b00ff0477ac */ /* 0x000ea20008000a00 */
[----:B------:R-:W3:Y:S01]  /*0050*/  S2R R7, SR_CTAID.X ;  /* 0x0000000000077919 */ /* 0x000ee20000002500 */
[----:B------:R-:W3:Y:S01]  /*0060*/  S2R R6, SR_TID.X ;  /* 0x0000000000067919 */ /* 0x000ee20000002100 */
[----:B0-----:R-:W-:-:S05]  /*0070*/  IMAD R5, R9, 0x20, R8 ;  /* 0x0000002009057824 */ /* 0x001fca00078e0208 */
[----:B-1----:R-:W-:Y:S01]  /*0080*/  ISETP.GE.AND P0, PT, R5, UR7, PT ;  /* 0x0000000705007c0c */ /* 0x002fe2000bf06270 */
[----:B---3--:R-:W-:-:S05]  /*0090*/  IMAD R0, R7, 0x20, R6 ;  /* 0x0000002007007824 */ /* 0x008fca00078e0206 */
[----:B------:R-:W-:-:S13]  /*00a0*/  ISETP.GE.OR P0, PT, R0, UR6, P0 ;  /* 0x0000000600007c0c */ /* 0x000fda0008706670 */
[----:B------:R-:W0:Y:S01]  /*00b0*/  @!P0 LDC.64 R2, c[0x0][0x380] ;  /* 0x0000e000ff028b82 */ /* 0x000e220000000a00 */
[----:B------:R-:W-:-:S04]  /*00c0*/  @!P0 IMAD R5, R5, UR6, R0 ;  /* 0x0000000605058c24 */ /* 0x000fc8000f8e0200 */
[----:B0-----:R-:W-:-:S06]  /*00d0*/  @!P0 IMAD.WIDE R2, R5, 0x4, R2 ;  /* 0x0000000405028825 */ /* 0x001fcc00078e0202 */
[----:B--2---:R-:W2:Y:S01]  /*00e0*/  @!P0 LDG.E R2, desc[UR4][R2.64] ;  /* 0x0000000402028981 */ /* 0x004ea2000c1e1900 */
[----:B------:R-:W-:Y:S01]  /*00f0*/  @!P0 MOV R0, 0x400 ;  /* 0x0000040000008802 */ /* 0x000fe20000000f00 */
[----:B------:R-:W-:Y:S01]  /*0100*/  IMAD R7, R7, 0x20, R8 ;  /* 0x0000002007077824 */ /* 0x000fe200078e0208 */
[----:B------:R-:W-:Y:S01]  /*0110*/  LEA R4, R9, R6, 0x5 ;  /* 0x0000000609047211 */ /* 0x000fe200078e28ff */
[----:B------:R-:W0:Y:S03]  /*0120*/  @!P0 S2R R5, SR_CgaCtaId ;  /* 0x0000000000058919 */ /* 0x000e260000008800 */
[----:B------:R-:W-:-:S04]  /*0130*/  ISETP.GE.AND P1, PT, R4, UR7, PT ;  /* 0x0000000704007c0c */ /* 0x000fc8000bf26270 */
[----:B------:R-:W-:Y:S02]  /*0140*/  ISETP.GE.OR P1, PT, R7, UR6, P1 ;  /* 0x0000000607007c0c */ /* 0x000fe40008f26670 */
[----:B0-----:R-:W-:-:S05]  /*0150*/  @!P0 LEA R0, R5, R0, 0x18 ;  /* 0x0000000005008211 */ /* 0x001fca00078ec0ff */
[----:B------:R-:W-:-:S05]  /*0160*/  @!P0 IMAD R0, R8, 0x84, R0 ;  /* 0x0000008408008824 */ /* 0x000fca00078e0200 */
[----:B------:R-:W-:-:S05]  /*0170*/  @!P0 LEA R5, R6, R0, 0x2 ;  /* 0x0000000006058211 */ /* 0x000fca00078e10ff */
[----:B--2---:R0:W-:Y:S01]  /*0180*/  @!P0 STS [R5], R2 ;  /* 0x0000000205008388 */ /* 0x0041e20000000800 */
[----:B------:R-:W-:Y:S06]  /*0190*/  BAR.SYNC.DEFER_BLOCKING 0x0 ;  /* 0x0000000000007b1d */ /* 0x000fec0000010000 */
[----:B------:R-:W-:Y:S05]  /*01a0*/  @P1 EXIT ;  /* 0x000000000000194d */ /* 0x000fea0003800000 */
[----:B------:R-:W1:Y:S01]  /*01b0*/  S2R R3, SR_CgaCtaId ;  /* 0x0000000000037919 */ /* 0x000e620000008800 */
[----:B------:R-:W-:Y:S01]  /*01c0*/  MOV R0, 0x400 ;  /* 0x0000040000007802 */ /* 0x000fe20000000f00 */
[----:B------:R-:W-:-:S03]  /*01d0*/  IMAD R7, R7, UR7, R4 ;  /* 0x0000000707077c24 */ /* 0x000fc6000f8e0204 */
[----:B-1----:R-:W-:-:S05]  /*01e0*/  LEA R3, R3, R0, 0x18 ;  /* 0x0000000003037211 */ /* 0x002fca00078ec0ff */
[----:B------:R-:W-:Y:S02]  /*01f0*/  IMAD R0, R6, 0x84, R3 ;  /* 0x0000008406007824 */ /* 0x000fe400078e0203 */
[----:B0-----:R-:W0:Y:S02]  /*0200*/  LDC.64 R2, c[0x0][0x388] ;  /* 0x0000e200ff027b82 */ /* 0x001e240000000a00 */
[----:B------:R-:W-:-:S05]  /*0210*/  IMAD R0, R8, 0x4, R0 ;  /* 0x0000000408007824 */ /* 0x000fca00078e0200 */
[----:B------:R-:W1:Y:S01]  /*0220*/  LDS R5, [R0] ;  /* 0x0000000000057984 */ /* 0x000e620000000800 */
[----:B0-----:R-:W-:-:S05]  /*0230*/  IMAD.WIDE R2, R7, 0x4, R2 ;  /* 0x0000000407027825 */ /* 0x001fca00078e0202 */
[----:B-1----:R-:W-:Y:S01]  /*0240*/  STG.E desc[UR4][R2.64], R5 ;  /* 0x0000000502007986 */ /* 0x002fe2000c101904 */
[----:B------:R-:W-:Y:S05]  /*0250*/  EXIT ;  /* 0x000000000000794d */ /* 0x000fea0003800000 */
.L_x_12:
        /* <DEDUP_REMOVED lines=10> */
.L_x_24:


//--------------------- .text._Z10addOffsetsPjPKjii --------------------------
	.section	.text._Z10addOffsetsPjPKjii,"ax",@progbits
	.align	128
        .global         _Z10addOffsetsPjPKjii
        .type           _Z10addOffsetsPjPKjii,@function
        .size           _Z10addOffsetsPjPKjii,(.L_x_25 - _Z10addOffsetsPjPKjii)
        .other          _Z10addOffsetsPjPKjii,@"STO_CUDA_ENTRY STV_DEFAULT"
_Z10addOffsetsPjPKjii:
.text._Z10addOffsetsPjPKjii:
[----:B------:R-:W-:Y:S01]  /*0000*/  LDC R1, c[0x0][0x37c] ;  /* 0x0000df00ff017b82 */ /* 0x000fe20000000800 */
[----:B------:R-:W0:Y:S07]  /*0010*/  S2R R4, SR_CTAID.X ;  /* 0x0000000000047919 */ /* 0x000e2e0000002500 */
[----:B------:R-:W1:Y:S01]  /*0020*/  LDC.64 R6, c[0x0][0x390] ;  /* 0x0000e400ff067b82 */ /* 0x000e620000000a00 */
[----:B------:R-:W2:Y:S07]  /*0030*/  S2R R9, SR_TID.X ;  /* 0x0000000000097919 */ /* 0x000eae0000002100 */
[----:B------:R-:W1:Y:S08]  /*0040*/  S2UR UR6, SR_CTAID.Y ;  /* 0x00000000000679c3 */ /* 0x000e700000002600 */
[----:B------:R-:W3:Y:S01]  /*0050*/  LDC.64 R2, c[0x0][0x388] ;  /* 0x0000e200ff027b82 */ /* 0x000ee20000000a00 */
[----:B0-----:R-:W-:Y:S01]  /*0060*/  SHF.L.U32 R0, R4, 0xa, RZ ;  /* 0x0000000a04007819 */ /* 0x001fe200000006ff */
[----:B-1----:R-:W-:-:S03]  /*0070*/  IMAD R7, R7, UR6, R4 ;  /* 0x0000000607077c24 */ /* 0x002fc6000f8e0204 */
[----:B--2---:R-:W-:-:S04]  /*0080*/  LOP3.LUT R9, R0, R9, RZ, 0xfc, !PT ;  /* 0x0000000900097212 */ /* 0x004fc800078efcff */
[----:B------:R-:W-:-:S13]  /*0090*/  ISETP.GE.AND P0, PT, R9, R6, PT ;  /* 0x000000060900720c */ /* 0x000fda0003f06270 */
[----:B---3--:R-:W-:Y:S05]  /*00a0*/  @P0 EXIT ;  /* 0x000000000000094d */ /* 0x008fea0003800000 */
[----:B------:R-:W0:Y:S01]  /*00b0*/  LDC.64 R4, c[0x0][0x380] ;  /* 0x0000e000ff047b82 */ /* 0x000e220000000a00 */
[----:B------:R-:W1:Y:S01]  /*00c0*/  LDCU.64 UR4, c[0x0][0x358] ;  /* 0x00006b00ff0477ac */ /* 0x000e620008000a00 */
[----:B------:R-:W-:Y:S02]  /*00d0*/  IMAD R9, R6, UR6, R9 ;  /* 0x0000000606097c24 */ /* 0x000fe4000f8e0209 */
[----:B------:R-:W-:-:S06]  /*00e0*/  IMAD.WIDE R2, R7, 0x4, R2 ;  /* 0x0000000407027825 */ /* 0x000fcc00078e0202 */
[----:B-1----:R-:W2:Y:S01]  /*00f0*/  LDG.E R2, desc[UR4][R2.64] ;  /* 0x0000000402027981 */ /* 0x002ea2000c1e1900 */
[----:B0-----:R-:W-:-:S05]  /*0100*/  IMAD.WIDE.U32 R4, R9, 0x4, R4 ;  /* 0x0000000409047825 */ /* 0x001fca00078e0004 */
[----:B------:R-:W2:Y:S02]  /*0110*/  LDG.E R7, desc[UR4][R4.64] ;  /* 0x0000000404077981 */ /* 0x000ea4000c1e1900 */
[----:B--2---:R-:W-:-:S05]  /*0120*/  IADD3 R7, PT, PT, R2, R7, RZ ;  /* 0x0000000702077210 */ /* 0x004fca0007ffe0ff */
[----:B------:R-:W-:Y:S01]  /*0130*/  STG.E desc[UR4][R4.64], R7 ;  /* 0x0000000704007986 */ /* 0x000fe2000c101904 */
[----:B------:R-:W-:Y:S05]  /*0140*/  EXIT ;  /* 0x000000000000794d */ /* 0x000fea0003800000 */
.L_x_13:
        /* <DEDUP_REMOVED lines=11> */
.L_x_25:


//--------------------- .text._Z8scanSumsPjii     --------------------------
	.section	.text._Z8scanSumsPjii,"ax",@progbits
	.align	128
        .global         _Z8scanSumsPjii
        .type           _Z8scanSumsPjii,@function
        .size           _Z8scanSumsPjii,(.L_x_26 - _Z8scanSumsPjii)
        .other          _Z8scanSumsPjii,@"STO_CUDA_ENTRY STV_DEFAULT"
_Z8scanSumsPjii:
.text._Z8scanSumsPjii:
[----:B------:R-:W-:Y:S08]  /*0000*/  LDC R1, c[0x0][0x37c] ;  /* 0x0000df00ff017b82 */ /* 0x000ff00000000800 */
[----:B------:R-:W0:Y:S08]  /*0010*/  LDC.64 R2, c[0x0][0x388] ;  /* 0x0000e200ff027b82 */ /* 0x000e300000000a00 */
[----:B------:R-:W1:Y:S01]  /*0020*/  S2UR UR4, SR_CTAID.X ;  /* 0x00000000000479c3 */ /* 0x000e620000002500 */
[----:B0-----:R-:W-:-:S04]  /*0030*/  ISETP.GE.AND P0, PT, R2, 0x1, PT ;  /* 0x000000010200780c */ /* 0x001fc80003f06270 */
[----:B-1----:R-:W-:-:S13]  /*0040*/  ISETP.LE.OR P0, PT, R3, UR4, !P0 ;  /* 0x0000000403007c0c */ /* 0x002fda000c703670 */
[----:B------:R-:W-:Y:S05]  /*0050*/  @P0 EXIT ;  /* 0x000000000000094d */ /* 0x000fea0003800000 */
[C---:B------:R-:W-:Y:S01]  /*0060*/  ISETP.GE.U32.AND P1, PT, R2.reuse, 0x10, PT ;  /* 0x000000100200780c */ /* 0x040fe20003f26070 */
[----:B------:R-:W0:Y:S01]  /*0070*/  LDCU.64 UR6, c[0x0][0x358] ;  /* 0x00006b00ff0677ac */ /* 0x000e220008000a00 */
[C---:B------:R-:W-:Y:S01]  /*0080*/  LOP3.LUT R20, R2.reuse, 0xf, RZ, 0xc0, !PT ;  /* 0x0000000f02147812 */ /* 0x040fe200078ec0ff */
[----:B------:R-:W-:Y:S02]  /*0090*/  IMAD R7, R2, UR4, RZ ;  /* 0x0000000402077c24 */ /* 0x000fe4000f8e02ff */
[----:B------:R-:W-:Y:S01]  /*00a0*/  IMAD.MOV.U32 R0, RZ, RZ, RZ ;  /* 0x000000ffff007224 */ /* 0x000fe200078e00ff */
[----:B------:R-:W-:Y:S01]  /*00b0*/  ISETP.NE.AND P0, PT, R20, RZ, PT ;  /* 0x000000ff1400720c */ /* 0x000fe20003f05270 */
[----:B------:R-:W-:-:S06]  /*00c0*/  IMAD.MOV.U32 R3, RZ, RZ, RZ ;  /* 0x000000ffff037224 */ /* 0x000fcc00078e00ff */
[----:B------:R-:W-:Y:S06]  /*00d0*/  @!P1 BRA `(.L_x_14) ;  /* 0x0000000000f89947 */ /* 0x000fec0003800000 */
[----:B------:R-:W1:Y:S01]  /*00e0*/  LDC.64 R4, c[0x0][0x380] ;  /* 0x0000e000ff047b82 */ /* 0x000e620000000a00 */
[----:B------:R-:W-:Y:S01]  /*00f0*/  LOP3.LUT R0, R2, 0x7ffffff0, RZ, 0xc0, !PT ;  /* 0x7ffffff002007812 */ /* 0x000fe200078ec0ff */
[----:B------:R-:W-:-:S04]  /*0100*/  HFMA2 R3, -RZ, RZ, 0, 0 ;  /* 0x00000000ff037431 */ /* 0x000fc800000001ff */
[----:B------:R-:W-:Y:S02]  /*0110*/  IMAD.MOV R6, RZ, RZ, -R0 ;  /* 0x000000ffff067224 */ /* 0x000fe400078e0a00 */
[----:B-1----:R-:W-:-:S03]  /*0120*/  IMAD.WIDE.U32 R4, R7, 0x4, R4 ;  /* 0x0000000407047825 */ /* 0x002fc600078e0004 */
[----:B------:R-:W-:-:S05]  /*0130*/  IADD3 R16, P1, PT, R4, 0x20, RZ ;  /* 0x0000002004107810 */ /* 0x000fca0007f3e0ff */
[----:B------:R-:W-:-:S08]  /*0140*/  IMAD.X R17, RZ, RZ, R5, P1 ;  /* 0x000000ffff117224 */ /* 0x000fd000008e0605 */
.L_x_15:
[----:B-1----:R-:W-:Y:S01]  /*0150*/  MOV R4, R16 ;  /* 0x0000001000047202 */ /* 0x002fe20000000f00 */
[----:B------:R-:W-:-:S05]  /*0160*/  IMAD.MOV.U32 R5, RZ, RZ, R17 ;  /* 0x000000ffff057224 */ /* 0x000fca00078e0011 */
[----:B0-----:R-:W2:Y:S04]  /*0170*/  LDG.E R22, desc[UR6][R4.64+-0x20] ;  /* 0xffffe00604167981 */ /* 0x001ea8000c1e1900 */
[----:B------:R-:W3:Y:S04]  /*0180*/  LDG.E R24, desc[UR6][R4.64+-0x1c] ;  /* 0xffffe40604187981 */ /* 0x000ee8000c1e1900 */
[----:B------:R-:W4:Y:S04]  /*0190*/  LDG.E R26, desc[UR6][R4.64+-0x18] ;  /* 0xffffe806041a7981 */ /* 0x000f28000c1e1900 */
[----:B------:R-:W5:Y:S04]  /*01a0*/  LDG.E R28, desc[UR6][R4.64+-0x14] ;  /* 0xffffec06041c7981 */ /* 0x000f68000c1e1900 */
        /* <DEDUP_REMOVED lines=11> */
[----:B------:R-:W5:Y:S01]  /*0260*/  LDG.E R15, desc[UR6][R4.64+0x1c] ;  /* 0x00001c06040f7981 */ /* 0x000f62000c1e1900 */
[----:B------:R-:W-:-:S03]  /*0270*/  VIADD R6, R6, 0x10 ;  /* 0x0000001006067836 */ /* 0x000fc60000000000 */
[----:B------:R-:W-:Y:S02]  /*0280*/  STG.E desc[UR6][R4.64+-0x20], R3 ;  /* 0xffffe00304007986 */ /* 0x000fe4000c101906 */
[----:B------:R-:W-:Y:S01]  /*0290*/  ISETP.NE.AND P1, PT, R6, RZ, PT ;  /* 0x000000ff0600720c */ /* 0x000fe20003f25270 */
[----:B--2---:R-:W-:-:S05]  /*02a0*/  IMAD.IADD R17, R22, 0x1, R3 ;  /* 0x0000000116117824 */ /* 0x004fca00078e0203 */
[----:B---3--:R-:W-:Y:S01]  /*02b0*/  IADD3 R19, PT, PT, R17, R24, RZ ;  /* 0x0000001811137210 */ /* 0x008fe20007ffe0ff */
[----:B------:R-:W-:Y:S04]  /*02c0*/  STG.E desc[UR6][R4.64+-0x1c], R17 ;  /* 0xffffe41104007986 */ /* 0x000fe8000c101906 */
[----:B----4-:R-:W-:Y:S01]  /*02d0*/  IMAD.IADD R21, R19, 0x1, R26 ;  /* 0x0000000113157824 */ /* 0x010fe200078e021a */
[----:B------:R-:W-:Y:S03]  /*02e0*/  STG.E desc[UR6][R4.64+-0x18], R19 ;  /* 0xffffe81304007986 */ /* 0x000fe6000c101906 */
[----:B-----5:R-:W-:Y:S01]  /*02f0*/  IMAD.IADD R23, R21, 0x1, R28 ;  /* 0x0000000115177824 */ /* 0x020fe200078e021c */
[----:B------:R-:W-:Y:S04]  /*0300*/  STG.E desc[UR6][R4.64+-0x14], R21 ;  /* 0xffffec1504007986 */ /* 0x000fe8000c101906 */
[----:B------:R-:W-:Y:S01]  /*0310*/  IADD3 R25, PT, PT, R23, R25, RZ ;  /* 0x0000001917197210 */ /* 0x000fe20007ffe0ff */
[----:B------:R-:W-:Y:S04]  /*0320*/  STG.E desc[UR6][R4.64+-0x10], R23 ;  /* 0xfffff01704007986 */ /* 0x000fe8000c101906 */
[----:B------:R-:W-:Y:S01]  /*0330*/  IMAD.IADD R27, R25, 0x1, R27 ;  /* 0x00000001191b7824 */ /* 0x000fe200078e021b */
[----:B------:R-:W-:Y:S03]  /*0340*/  STG.E desc[UR6][R4.64+-0xc], R25 ;  /* 0xfffff41904007986 */ /* 0x000fe6000c101906 */
[----:B------:R-:W-:Y:S01]  /*0350*/  IMAD.IADD R29, R27, 0x1, R18 ;  /* 0x000000011b1d7824 */ /* 0x000fe200078e0212 */
[----:B------:R-:W-:Y:S04]  /*0360*/  STG.E desc[UR6][R4.64+-0x8], R27 ;  /* 0xfffff81b04007986 */ /* 0x000fe8000c101906 */
[----:B------:R-:W-:Y:S01]  /*0370*/  IADD3 R16, PT, PT, R29, R16, RZ ;  /* 0x000000101d107210 */ /* 0x000fe20007ffe0ff */
[----:B------:R-:W-:Y:S04]  /*0380*/  STG.E desc[UR6][R4.64+-0x4], R29 ;  /* 0xfffffc1d04007986 */ /* 0x000fe8000c101906 */
[----:B------:R-:W-:Y:S01]  /*0390*/  IMAD.IADD R8, R16, 0x1, R8 ;  /* 0x0000000110087824 */ /* 0x000fe200078e0208 */
[----:B------:R0:W-:Y:S03]  /*03a0*/  STG.E desc[UR6][R4.64], R16 ;  /* 0x0000001004007986 */ /* 0x0001e6000c101906 */
[----:B------:R-:W-:Y:S01]  /*03b0*/  IMAD.IADD R9, R8, 0x1, R9 ;  /* 0x0000000108097824 */ /* 0x000fe200078e0209 */
[----:B------:R1:W-:Y:S04]  /*03c0*/  STG.E desc[UR6][R4.64+0x4], R8 ;  /* 0x0000040804007986 */ /* 0x0003e8000c101906 */
[----:B------:R-:W-:Y:S01]  /*03d0*/  IADD3 R10, PT, PT, R9, R10, RZ ;  /* 0x0000000a090a7210 */ /* 0x000fe20007ffe0ff */
[----:B------:R1:W-:Y:S01]  /*03e0*/  STG.E desc[UR6][R4.64+0x8], R9 ;  /* 0x0000080904007986 */ /* 0x0003e2000c101906 */
[----:B0-----:R-:W-:-:S03]  /*03f0*/  IADD3 R16, P2, PT, R4, 0x40, RZ ;  /* 0x0000004004107810 */ /* 0x001fc60007f5e0ff */
[----:B------:R-:W-:Y:S01]  /*0400*/  IMAD.IADD R11, R10, 0x1, R11 ;  /* 0x000000010a0b7824 */ /* 0x000fe200078e020b */
[----:B------:R1:W-:Y:S01]  /*0410*/  STG.E desc[UR6][R4.64+0xc], R10 ;  /* 0x00000c0a04007986 */ /* 0x0003e2000c101906 */
[----:B------:R-:W-:Y:S02]  /*0420*/  IADD3.X R17, PT, PT, RZ, R5, RZ, P2, !PT ;  /* 0x00000005ff117210 */ /* 0x000fe400017fe4ff */
[----:B------:R-:W-:Y:S01]  /*0430*/  IMAD.IADD R12, R11, 0x1, R12 ;  /* 0x000000010b0c7824 */ /* 0x000fe200078e020c */
[----:B------:R1:W-:Y:S04]  /*0440*/  STG.E desc[UR6][R4.64+0x10], R11 ;  /* 0x0000100b04007986 */ /* 0x0003e8000c101906 */
[----:B------:R-:W-:Y:S01]  /*0450*/  IADD3 R13, PT, PT, R12, R13, RZ ;  /* 0x0000000d0c0d7210 */ /* 0x000fe20007ffe0ff */
[----:B------:R1:W-:Y:S04]  /*0460*/  STG.E desc[UR6][R4.64+0x14], R12 ;  /* 0x0000140c04007986 */ /* 0x0003e8000c101906 */
[----:B------:R-:W-:Y:S01]  /*0470*/  IMAD.IADD R14, R13, 0x1, R14 ;  /* 0x000000010d0e7824 */ /* 0x000fe200078e020e */
[----:B------:R1:W-:Y:S03]  /*0480*/  STG.E desc[UR6][R4.64+0x18], R13 ;  /* 0x0000180d04007986 */ /* 0x0003e6000c101906 */
[----:B------:R-:W-:Y:S01]  /*0490*/  IMAD.IADD R3, R14, 0x1, R15 ;  /* 0x000000010e037824 */ /* 0x000fe200078e020f */
[----:B------:R1:W-:Y:S01]  /*04a0*/  STG.E desc[UR6][R4.64+0x1c], R14 ;  /* 0x00001c0e04007986 */ /* 0x0003e2000c101906 */
[----:B------:R-:W-:Y:S05]  /*04b0*/  @P1 BRA `(.L_x_15) ;  /* 0xfffffffc00241947 */ /* 0x000fea000383ffff */
.L_x_14:
[----:B0-----:R-:W-:Y:S05]  /*04c0*/  @!P0 EXIT ;  /* 0x000000000000894d */ /* 0x001fea0003800000 */
[----:B------:R-:W-:Y:S02]  /*04d0*/  ISETP.GE.U32.AND P1, PT, R20, 0x8, PT ;  /* 0x000000081400780c */ /* 0x000fe40003f26070 */
[----:B------:R-:W-:-:S04]  /*04e0*/  LOP3.LUT R23, R2, 0x7, RZ, 0xc0, !PT ;  /* 0x0000000702177812 */ /* 0x000fc800078ec0ff */
[----:B------:R-:W-:-:S07]  /*04f0*/  ISETP.NE.AND P0, PT, R23, RZ, PT ;  /* 0x000000ff1700720c */ /* 0x000fce0003f05270 */
[----:B------:R-:W-:Y:S06]  /*0500*/  @!P1 BRA `(.L_x_16) ;  /* 0x0000000000849947 */ /* 0x000fec0003800000 */
[----:B-1----:R-:W0:Y:S01]  /*0510*/  LDC.64 R12, c[0x0][0x380] ;  /* 0x0000e000ff0c7b82 */ /* 0x002e220000000a00 */
[C---:B------:R-:W-:Y:S01]  /*0520*/  IADD3 R6, P1, PT, R7.reuse, R0, RZ ;  /* 0x0000000007067210 */ /* 0x040fe20007f3e0ff */
[----:B------:R-:W-:-:S03]  /*0530*/  IMAD.IADD R5, R7, 0x1, R0 ;  /* 0x0000000107057824 */ /* 0x000fc600078e0200 */
[----:B------:R-:W-:-:S03]  /*0540*/  IADD3.X R10, PT, PT, RZ, RZ, RZ, P1, !PT ;  /* 0x000000ffff0a7210 */ /* 0x000fc60000ffe4ff */
[----:B------:R-:W1:Y:S01]  /*0550*/  LDC.64 R8, c[0x0][0x380] ;  /* 0x0000e000ff087b82 */ /* 0x000e620000000a00 */
[----:B0-----:R-:W-:Y:S01]  /*0560*/  LEA R4, P1, R6, R12, 0x2 ;  /* 0x0000000c06047211 */ /* 0x001fe200078210ff */
[----:B-1----:R-:W-:-:S03]  /*0570*/  IMAD.WIDE.U32 R8, R5, 0x4, R8 ;  /* 0x0000000405087825 */ /* 0x002fc600078e0008 */
[----:B------:R-:W-:Y:S02]  /*0580*/  LEA.HI.X R5, R6, R13, R10, 0x2, P1 ;  /* 0x0000000d06057211 */ /* 0x000fe400008f140a */
[----:B------:R-:W2:Y:S04]  /*0590*/  LDG.E R6, desc[UR6][R8.64] ;  /* 0x0000000608067981 */ /* 0x000ea8000c1e1900 */
[----:B------:R0:W-:Y:S04]  /*05a0*/  STG.E desc[UR6][R8.64], R3 ;  /* 0x0000000308007986 */ /* 0x0001e8000c101906 */
[----:B------:R-:W3:Y:S04]  /*05b0*/  LDG.E R10, desc[UR6][R4.64+0x4] ;  /* 0x00000406040a7981 */ /* 0x000ee8000c1e1900 */
[----:B------:R-:W4:Y:S04]  /*05c0*/  LDG.E R12, desc[UR6][R4.64+0x8] ;  /* 0x00000806040c7981 */ /* 0x000f28000c1e1900 */
[----:B------:R-:W0:Y:S04]  /*05d0*/  LDG.E R14, desc[UR6][R4.64+0xc] ;  /* 0x00000c06040e7981 */ /* 0x000e28000c1e1900 */
[----:B------:R-:W5:Y:S04]  /*05e0*/  LDG.E R16, desc[UR6][R4.64+0x10] ;  /* 0x0000100604107981 */ /* 0x000f68000c1e1900 */
[----:B------:R-:W5:Y:S04]  /*05f0*/  LDG.E R18, desc[UR6][R4.64+0x14] ;  /* 0x0000140604127981 */ /* 0x000f68000c1e1900 */
[----:B------:R-:W5:Y:S04]  /*0600*/  LDG.E R20, desc[UR6][R4.64+0x18] ;  /* 0x0000180604147981 */ /* 0x000f68000c1e1900 */
[----:B------:R-:W5:Y:S01]  /*0610*/  LDG.E R22, desc[UR6][R4.64+0x1c] ;  /* 0x00001c0604167981 */ /* 0x000f62000c1e1900 */
[----:B------:R-:W-:Y:S01]  /*0620*/  IADD3 R0, PT, PT, R0, 0x8, RZ ;  /* 0x0000000800007810 */ /* 0x000fe20007ffe0ff */
[----:B--2---:R-:W-:-:S05]  /*0630*/  IMAD.IADD R11, R3, 0x1, R6 ;  /* 0x00000001030b7824 */ /* 0x004fca00078e0206 */
[----:B------:R2:W-:Y:S01]  /*0640*/  STG.E desc[UR6][R4.64+0x4], R11 ;  /* 0x0000040b04007986 */ /* 0x0005e2000c101906 */
[----:B---3--:R-:W-:-:S05]  /*0650*/  IMAD.IADD R13, R11, 0x1, R10 ;  /* 0x000000010b0d7824 */ /* 0x008fca00078e020a */
[----:B----4-:R-:W-:Y:S01]  /*0660*/  IADD3 R15, PT, PT, R13, R12, RZ ;  /* 0x0000000c0d0f7210 */ /* 0x010fe20007ffe0ff */
[----:B------:R2:W-:Y:S04]  /*0670*/  STG.E desc[UR6][R4.64+0x8], R13 ;  /* 0x0000080d04007986 */ /* 0x0005e8000c101906 */
[----:B0-----:R-:W-:Y:S01]  /*0680*/  IMAD.IADD R9, R15, 0x1, R14 ;  /* 0x000000010f097824 */ /* 0x001fe200078e020e */
[----:B------:R2:W-:Y:S03]  /*0690*/  STG.E desc[UR6][R4.64+0xc], R15 ;  /* 0x00000c0f04007986 */ /* 0x0005e6000c101906 */
[----:B-----5:R-:W-:Y:S01]  /*06a0*/  IMAD.IADD R17, R9, 0x1, R16 ;  /* 0x0000000109117824 */ /* 0x020fe200078e0210 */
[----:B------:R2:W-:Y:S04]  /*06b0*/  STG.E desc[UR6][R4.64+0x10], R9 ;  /* 0x0000100904007986 */ /* 0x0005e8000c101906 */
[----:B------:R-:W-:Y:S01]  /*06c0*/  IADD3 R19, PT, PT, R17, R18, RZ ;  /* 0x0000001211137210 */ /* 0x000fe20007ffe0ff */
[----:B------:R2:W-:Y:S04]  /*06d0*/  STG.E desc[UR6][R4.64+0x14], R17 ;  /* 0x0000141104007986 */ /* 0x0005e8000c101906 */
[----:B------:R-:W-:Y:S01]  /*06e0*/  IMAD.IADD R21, R19, 0x1, R20 ;  /* 0x0000000113157824 */ /* 0x000fe200078e0214 */
[----:B------:R2:W-:Y:S03]  /*06f0*/  STG.E desc[UR6][R4.64+0x18], R19 ;  /* 0x0000181304007986 */ /* 0x0005e6000c101906 */
[----:B------:R-:W-:Y:S01]  /*0700*/  IMAD.IADD R3, R21, 0x1, R22 ;  /* 0x0000000115037824 */ /* 0x000fe200078e0216 */
[----:B------:R2:W-:Y:S06]  /*0710*/  STG.E desc[UR6][R4.64+0x1c], R21 ;  /* 0x00001c1504007986 */ /* 0x0005ec000c101906 */
.L_x_16:
[----:B------:R-:W-:Y:S05]  /*0720*/  @!P0 EXIT ;  /* 0x000000000000894d */ /* 0x000fea0003800000 */
[----:B------:R-:W-:Y:S02]  /*0730*/  ISETP.GE.U32.AND P1, PT, R23, 0x4, PT ;  /* 0x000000041700780c */ /* 0x000fe40003f26070 */
[----:B------:R-:W-:-:S04]  /*0740*/  LOP3.LUT R2, R2, 0x3, RZ, 0xc0, !PT ;  /* 0x0000000302027812 */ /* 0x000fc800078ec0ff */
[----:B------:R-:W-:-:S07]  /*0750*/  ISETP.NE.AND P0, PT, R2, RZ, PT ;  /* 0x000000ff0200720c */ /* 0x000fce0003f05270 */
[----:B------:R-:W-:Y:S06]  /*0760*/  @!P1 BRA `(.L_x_17) ;  /* 0x0000000000549947 */ /* 0x000fec0003800000 */
[----:B-12---:R-:W0:Y:S01]  /*0770*/  LDC.64 R12, c[0x0][0x380] ;  /* 0x0000e000ff0c7b82 */ /* 0x006e220000000a00 */
[C---:B------:R-:W-:Y:S01]  /*0780*/  IADD3 R6, P1, PT, R7.reuse, R0, RZ ;  /* 0x0000000007067210 */ /* 0x040fe20007f3e0ff */
[----:B------:R-:W-:-:S04]  /*0790*/  IMAD.IADD R5, R7, 0x1, R0 ;  /* 0x0000000107057824 */ /* 0x000fc800078e0200 */
[----:B------:R-:W-:Y:S02]  /*07a0*/  IMAD.X R10, RZ, RZ, RZ, P1 ;  /* 0x000000ffff0a7224 */ /* 0x000fe400008e06ff */
        /* <DEDUP_REMOVED lines=8> */
[----:B------:R-:W0:Y:S01]  /*0830*/  LDG.E R14, desc[UR6][R4.64+0xc] ;  /* 0x00000c06040e7981 */ /* 0x000e22000c1e1900 */
[----:B------:R-:W-:Y:S01]  /*0840*/  VIADD R0, R0, 0x4 ;  /* 0x0000000400007836 */ /* 0x000fe20000000000 */
[----:B--2---:R-:W-:-:S05]  /*0850*/  IADD3 R11, PT, PT, R3, R6, RZ ;  /* 0x00000006030b7210 */ /* 0x004fca0007ffe0ff */
[----:B------:R1:W-:Y:S01]  /*0860*/  STG.E desc[UR6][R4.64+0x4], R11 ;  /* 0x0000040b04007986 */ /* 0x0003e2000c101906 */
[----:B---3--:R-:W-:-:S04]  /*0870*/  IMAD.IADD R13, R11, 0x1, R10 ;  /* 0x000000010b0d7824 */ /* 0x008fc800078e020a */
[----:B----4-:R-:W-:Y:S01]  /*0880*/  IMAD.IADD R15, R13, 0x1, R12 ;  /* 0x000000010d0f7824 */ /* 0x010fe200078e020c */
[----:B------:R1:W-:Y:S04]  /*0890*/  STG.E desc[UR6][R4.64+0x8], R13 ;  /* 0x0000080d04007986 */ /* 0x0003e8000c101906 */
[----:B------:R1:W-:Y:S01]  /*08a0*/  STG.E desc[UR6][R4.64+0xc], R15 ;  /* 0x00000c0f04007986 */ /* 0x0003e2000c101906 */
[----:B0-----:R-:W-:-:S07]  /*08b0*/  IADD3 R3, PT, PT, R15, R14, RZ ;  /* 0x0000000e0f037210 */ /* 0x001fce0007ffe0ff */
.L_x_17:
[----:B------:R-:W-:Y:S05]  /*08c0*/  @!P0 EXIT ;  /* 0x000000000000894d */ /* 0x000fea0003800000 */
[----:B-12---:R-:W0:Y:S01]  /*08d0*/  LDC.64 R4, c[0x0][0x380] ;  /* 0x0000e000ff047b82 */ /* 0x006e220000000a00 */
[----:B------:R-:W-:Y:S01]  /*08e0*/  IMAD.IADD R7, R7, 0x1, R0 ;  /* 0x0000000107077824 */ /* 0x000fe200078e0200 */
[----:B------:R-:W-:-:S03]  /*08f0*/  IADD3 R2, PT, PT, -R2, RZ, RZ ;  /* 0x000000ff02027210 */ /* 0x000fc60007ffe1ff */
[----:B0-----:R-:W-:-:S04]  /*0900*/  IMAD.WIDE.U32 R4, R7, 0x4, R4 ;  /* 0x0000000407047825 */ /* 0x001fc800078e0004 */
[----:B------:R-:W-:Y:S02]  /*0910*/  IMAD.MOV.U32 R6, RZ, RZ, R4 ;  /* 0x000000ffff067224 */ /* 0x000fe400078e0004 */
[----:B------:R-:W-:-:S07]  /*0920*/  IMAD.MOV.U32 R7, RZ, RZ, R5 ;  /* 0x000000ffff077224 */ /* 0x000fce00078e0005 */
.L_x_18:
[----:B------:R-:W-:Y:S01]  /*0930*/  MOV R4, R6 ;  /* 0x0000000600047202 */ /* 0x000fe20000000f00 */
[----:B------:R-:W-:-:S05]  /*0940*/  IMAD.MOV.U32 R5, RZ, RZ, R7 ;  /* 0x000000ffff057224 */ /* 0x000fca00078e0007 */
[----:B------:R-:W2:Y:S01]  /*0950*/  LDG.E R0, desc[UR6][R4.64] ;  /* 0x0000000604007981 */ /* 0x000ea2000c1e1900 */
[----:B------:R-:W-:Y:S02]  /*0960*/  IADD3 R2, PT, PT, R2, 0x1, RZ ;  /* 0x0000000102027810 */ /* 0x000fe40007ffe0ff */
[----:B------:R-:W-:Y:S01]  /*0970*/  IADD3 R6, P1, PT, R4, 0x4, RZ ;  /* 0x0000000404067810 */ /* 0x000fe20007f3e0ff */
[----:B------:R2:W-:Y:S01]  /*0980*/  STG.E desc[UR6][R4.64], R3 ;  /* 0x0000000304007986 */ /* 0x0005e2000c101906 */
[----:B------:R-:W-:-:S03]  /*0990*/  ISETP.NE.AND P0, PT, R2, RZ, PT ;  /* 0x000000ff0200720c */ /* 0x000fc60003f05270 */
[----:B------:R-:W-:Y:S01]  /*09a0*/  IMAD.X R7, RZ, RZ, R5, P1 ;  /* 0x000000ffff077224 */ /* 0x000fe200008e0605 */
[----:B--2---:R-:W-:-:S09]  /*09b0*/  IADD3 R3, PT, PT, R0, R3, RZ ;  /* 0x0000000300037210 */ /* 0x004fd20007ffe0ff */
[----:B------:R-:W-:Y:S05]  /*09c0*/  @P0 BRA `(.L_x_18) ;  /* 0xfffffffc00d80947 */ /* 0x000fea000383ffff */
[----:B------:R-:W-:Y:S05]  /*09d0*/  EXIT ;  /* 0x000000000000794d */ /* 0x000fea0003800000 */
.L_x_19:
        /* <DEDUP_REMOVED lines=10> */
.L_x_26:


//--------------------- .text._Z11scanRow_u32PjS_ii --------------------------
	.section	.text._Z11scanRow_u32PjS_ii,"ax",@progbits
	.align	128
        .global         _Z11scanRow_u32PjS_ii
        .type           _Z11scanRow_u32PjS_ii,@function
        .size           _Z11scanRow_u32PjS_ii,(.L_x_27 - _Z11scanRow_u32PjS_ii)
        .other          _Z11scanRow_u32PjS_ii,@"STO_CUDA_ENTRY STV_DEFAULT"
_Z11scanRow_u32PjS_ii:
.text._Z11scanRow_u32PjS_ii:
[----:B------:R-:W-:Y:S01]  /*0000*/  LDC R1, c[0x0][0x37c] ;  /* 0x0000df00ff017b82 */ /* 0x000fe20000000800 */
[----:B------:R-:W0:Y:S07]  /*0010*/  S2R R0, SR_CTAID.X ;  /* 0x0000000000007919 */ /* 0x000e2e0000002500 */
[----:B------:R-:W1:Y:S01]  /*0020*/  LDC R4, c[0x0][0x390] ;  /* 0x0000e400ff047b82 */ /* 0x000e620000000800 */
[----:B------:R-:W2:Y:S01]  /*0030*/  LDCU.64 UR6, c[0x0][0x358] ;  /* 0x00006b00ff0677ac */ /* 0x000ea20008000a00 */
[----:B------:R-:W3:Y:S06]  /*0040*/  S2R R5, SR_TID.X ;  /* 0x0000000000057919 */ /* 0x000eec0000002100 */
[----:B------:R-:W4:Y:S08]  /*0050*/  S2UR UR8, SR_CTAID.Y ;  /* 0x00000000000879c3 */ /* 0x000f300000002600 */
[----:B------:R-:W5:Y:S01]  /*0060*/  LDC.64 R2, c[0x0][0x380] ;  /* 0x0000e000ff027b82 */ /* 0x000f620000000a00 */
[----:B0-----:R-:W-:-:S05]  /*0070*/  IMAD.SHL.U32 R6, R0, 0x400, RZ ;  /* 0x0000040000067824 */ /* 0x001fca00078e00ff */
[----:B---3--:R-:W-:-:S04]  /*0080*/  LOP3.LUT R7, R6, R5, RZ, 0xfc, !PT ;  /* 0x0000000506077212 */ /* 0x008fc800078efcff */
[----:B-1----:R-:W-:Y:S01]  /*0090*/  ISETP.GE.AND P0, PT, R7, R4, PT ;  /* 0x000000040700720c */ /* 0x002fe20003f06270 */
[----:B----4-:R-:W-:-:S04]  /*00a0*/  IMAD R9, R4, UR8, R7 ;  /* 0x0000000804097c24 */ /* 0x010fc8000f8e0207 */
[----:B-----5:R-:W-:Y:S01]  /*00b0*/  IMAD.WIDE R2, R9, 0x4, R2 ;  /* 0x0000000409027825 */ /* 0x020fe200078e0202 */
[----:B------:R-:W-:-:S07]  /*00c0*/  CS2R R8, SRZ ;  /* 0x0000000000087805 */ /* 0x000fce000001ff00 */
[----:B--2---:R-:W2:Y:S01]  /*00d0*/  @!P0 LDG.E R9, desc[UR6][R2.64] ;  /* 0x0000000602098981 */ /* 0x004ea2000c1e1900 */
[----:B------:R-:W0:Y:S01]  /*00e0*/  S2UR UR5, SR_CgaCtaId ;  /* 0x00000000000579c3 */ /* 0x000e220000008800 */
[----:B------:R-:W-:Y:S01]  /*00f0*/  UMOV UR4, 0x400 ;  /* 0x0000040000047882 */ /* 0x000fe20000000000 */
[C---:B------:R-:W-:Y:S01]  /*0100*/  ISETP.NE.AND P1, PT, R5.reuse, RZ, PT ;  /* 0x000000ff0500720c */ /* 0x040fe20003f25270 */
[----:B------:R-:W-:Y:S01]  /*0110*/  VIADD R4, R4, 0xffffffff ;  /* 0xffffffff04047836 */ /* 0x000fe20000000000 */
[----:B------:R-:W-:Y:S01]  /*0120*/  ISETP.NE.AND P2, PT, R5, 0x3ff, PT ;  /* 0x000003ff0500780c */ /* 0x000fe20003f45270 */
[----:B0-----:R-:W-:-:S06]  /*0130*/  ULEA UR4, UR5, UR4, 0x18 ;  /* 0x0000000405047291 */ /* 0x001fcc000f8ec0ff */
[----:B------:R-:W-:-:S05]  /*0140*/  LEA R6, R5, UR4, 0x2 ;  /* 0x0000000405067c11 */ /* 0x000fca000f8e10ff */
[----:B--2---:R-:W-:Y:S01]  /*0150*/  STS [R6], R9 ;  /* 0x0000000906007388 */ /* 0x004fe20000000800 */
[----:B------:R-:W-:Y:S06]  /*0160*/  BAR.SYNC.DEFER_BLOCKING 0x0 ;  /* 0x0000000000007b1d */ /* 0x000fec0000010000 */
[----:B------:R-:W-:Y:S02]  /*0170*/  @P1 LDS R8, [R6+-0x4] ;  /* 0xfffffc0006081984 */ /* 0x000fe40000000800 */
[----:B------:R-:W-:Y:S01]  /*0180*/  BAR.SYNC.DEFER_BLOCKING 0x0 ;  /* 0x0000000000007b1d */ /* 0x000fe20000010000 */
[----:B------:R-:W-:-:S05]  /*0190*/  ISETP.GE.U32.AND P1, PT, R5, 0x2, PT ;  /* 0x000000020500780c */ /* 0x000fca0003f26070 */
[----:B------:R-:W0:Y:S02]  /*01a0*/  LDS R11, [R6] ;  /* 0x00000000060b7984 */ /* 0x000e240000000800 */
[----:B0-----:R-:W-:Y:S02]  /*01b0*/  IMAD.IADD R11, R11, 0x1, R8 ;  /* 0x000000010b0b7824 */ /* 0x001fe400078e0208 */
[----:B------:R-:W-:-:S03]  /*01c0*/  IMAD.MOV.U32 R8, RZ, RZ, RZ ;  /* 0x000000ffff087224 */ /* 0x000fc600078e00ff */
[----:B------:R-:W-:Y:S01]  /*01d0*/  STS [R6], R11 ;  /* 0x0000000b06007388 */ /* 0x000fe20000000800 */
[----:B------:R-:W-:Y:S06]  /*01e0*/  BAR.SYNC.DEFER_BLOCKING 0x0 ;  /* 0x0000000000007b1d */ /* 0x000fec0000010000 */
[----:B------:R-:W-:Y:S02]  /*01f0*/  @P1 LDS R8, [R6+-0x8] ;  /* 0xfffff80006081984 */ /* 0x000fe40000000800 */
[----:B------:R-:W-:Y:S01]  /*0200*/  BAR.SYNC.DEFER_BLOCKING 0x0 ;  /* 0x0000000000007b1d */ /* 0x000fe20000010000 */
[----:B------:R-:W-:-:S05]  /*0210*/  ISETP.GE.U32.AND P1, PT, R5, 0x4, PT ;  /* 0x000000040500780c */ /* 0x000fca0003f26070 */
[----:B------:R-:W0:Y:S02]  /*0220*/  LDS R9, [R6] ;  /* 0x0000000006097984 */ /* 0x000e240000000800 */
[----:B0-----:R-:W-:Y:S01]  /*0230*/  IADD3 R9, PT, PT, R9, R8, RZ ;  /* 0x0000000809097210 */ /* 0x001fe20007ffe0ff */
[----:B------:R-:W-:-:S04]  /*0240*/  IMAD.MOV.U32 R8, RZ, RZ, RZ ;  /* 0x000000ffff087224 */ /* 0x000fc800078e00ff */
[----:B------:R-:W-:Y:S01]  /*0250*/  STS [R6], R9 ;  /* 0x0000000906007388 */ /* 0x000fe20000000800 */
        /* <DEDUP_REMOVED lines=22> */
[----:B------:R-:W-:-:S03]  /*03c0*/  HFMA2 R8, -RZ, RZ, 0, 0 ;  /* 0x00000000ff087431 */ /* 0x000fc600000001ff */
        /* <DEDUP_REMOVED lines=22> */
[----:B0-----:R-:W-:Y:S01]  /*0530*/  IMAD.IADD R9, R9, 0x1, R8 ;  /* 0x0000000109097824 */ /* 0x001fe200078e0208 */
[----:B------:R-:W-:-:S04]  /*0540*/  MOV R8, RZ ;  /* 0x000000ff00087202 */ /* 0x000fc80000000f00 */
        /* <DEDUP_REMOVED lines=12> */
[----:B------:R-:W-:-:S05]  /*0610*/  ISETP.NE.AND P1, PT, R7, R4, PT ;  /* 0x000000040700720c */ /* 0x000fca0003f25270 */
[----:B------:R-:W0:Y:S02]  /*0620*/  LDS R9, [R6] ;  /* 0x0000000006097984 */ /* 0x000e240000000800 */
[----:B0-----:R-:W-:-:S05]  /*0630*/  IADD3 R9, PT, PT, R9, R8, RZ ;  /* 0x0000000809097210 */ /* 0x001fca0007ffe0ff */
[----:B------:R-:W-:Y:S01]  /*0640*/  STS [R6], R9 ;  /* 0x0000000906007388 */ /* 0x000fe20000000800 */
[----:B------:R-:W-:Y:S06]  /*0650*/  BAR.SYNC.DEFER_BLOCKING 0x0 ;  /* 0x0000000000007b1d */ /* 0x000fec0000010000 */
[----:B------:R-:W0:Y:S04]  /*0660*/  @!P0 LDS R13, [R6] ;  /* 0x00000000060d8984 */ /* 0x000e280000000800 */
[----:B0-----:R0:W-:Y:S01]  /*0670*/  @!P0 STG.E desc[UR6][R2.64], R13 ;  /* 0x0000000d02008986 */ /* 0x0011e2000c101906 */
[----:B------:R-:W-:Y:S05]  /*0680*/  @P1 EXIT P2 ;  /* 0x000000000000194d */ /* 0x000fea0001000000 */
[----:B------:R-:W1:Y:S01]  /*0690*/  LDS R7, [R6] ;  /* 0x0000000006077984 */ /* 0x000e620000000800 */
[----:B------:R-:W2:Y:S08]  /*06a0*/  LDC R5, c[0x0][0x394] ;  /* 0x0000e500ff057b82 */ /* 0x000eb00000000800 */
[----:B0-----:R-:W0:Y:S01]  /*06b0*/  LDC.64 R2, c[0x0][0x388] ;  /* 0x0000e200ff027b82 */ /* 0x001e220000000a00 */
[----:B--2---:R-:W-:-:S04]  /*06c0*/  IMAD R5, R5, UR8, R0 ;  /* 0x0000000805057c24 */ /* 0x004fc8000f8e0200 */
[----:B0-----:R-:W-:-:S05]  /*06d0*/  IMAD.WIDE R2, R5, 0x4, R2 ;  /* 0x0000000405027825 */ /* 0x001fca00078e0202 */
[----:B-1----:R-:W-:Y:S01]  /*06e0*/  STG.E desc[UR6][R2.64], R7 ;  /* 0x0000000702007986 */ /* 0x002fe2000c101906 */
[----:B------:R-:W-:Y:S05]  /*06f0*/  EXIT ;  /* 0x000000000000794d */ /* 0x000fea0003800000 */
.L_x_20:
        /* <DEDUP_REMOVED lines=16> */
.L_x_27:


//--------------------- .text._Z10scanRow_u8PKhPjS1_ii --------------------------
	.section	.text._Z10scanRow_u8PKhPjS1_ii,"ax",@progbits
	.align	128
        .global         _Z10scanRow_u8PKhPjS1_ii
        .type           _Z10scanRow_u8PKhPjS1_ii,@function
        .size           _Z10scanRow_u8PKhPjS1_ii,(.L_x_28 - _Z10scanRow_u8PKhPjS1_ii)
        .other          _Z10scanRow_u8PKhPjS1_ii,@"STO_CUDA_ENTRY STV_DEFAULT"
_Z10scanRow_u8PKhPjS1_ii:
.text._Z10scanRow_u8PKhPjS1_ii:
[----:B------:R-:W-:Y:S01]  /*0000*/  LDC R1, c[0x0][0x37c] ;  /* 0x0000df00ff017b82 */ /* 0x000fe20000000800 */
[----:B------:R-:W0:Y:S07]  /*0010*/  S2R R0, SR_CTAID.X ;  /* 0x0000000000007919 */ /* 0x000e2e0000002500 */
[----:B------:R-:W1:Y:S01]  /*0020*/  LDC R3, c[0x0][0x398] ;  /* 0x0000e600ff037b82 */ /* 0x000e620000000800 */
[----:B------:R-:W2:Y:S01]  /*0030*/  LDCU.64 UR6, c[0x0][0x358] ;  /* 0x00006b00ff0677ac */ /* 0x000ea20008000a00 */
[----:B------:R-:W-:Y:S01]  /*0040*/  IMAD.MOV.U32 R7, RZ, RZ, RZ ;  /* 0x000000ffff077224 */ /* 0x000fe200078e00ff */
[----:B------:R-:W3:Y:S05]  /*0050*/  S2R R2, SR_TID.X ;  /* 0x0000000000027919 */ /* 0x000eea0000002100 */
[----:B------:R-:W4:Y:S01]  /*0060*/  S2UR UR8, SR_CTAID.Y ;  /* 0x00000000000879c3 */ /* 0x000f220000002600 */
[----:B0-----:R-:W-:-:S05]  /*0070*/  IMAD.SHL.U32 R5, R0, 0x400, RZ ;  /* 0x0000040000057824 */ /* 0x001fca00078e00ff */
[----:B---3--:R-:W-:-:S04]  /*0080*/  LOP3.LUT R6, R5, R2, RZ, 0xfc, !PT ;  /* 0x0000000205067212 */ /* 0x008fc800078efcff */
[----:B-1----:R-:W-:Y:S01]  /*0090*/  ISETP.GE.AND P0, PT, R6, R3, PT ;  /* 0x000000030600720c */ /* 0x002fe20003f06270 */
[----:B----4-:R-:W-:-:S12]  /*00a0*/  IMAD R5, R3, UR8, R6 ;  /* 0x0000000803057c24 */ /* 0x010fd8000f8e0206 */
[----:B------:R-:W0:Y:S02]  /*00b0*/  @!P0 LDC.64 R8, c[0x0][0x380] ;  /* 0x0000e000ff088b82 */ /* 0x000e240000000a00 */
[----:B0-----:R-:W-:-:S04]  /*00c0*/  @!P0 IADD3 R8, P1, PT, R5, R8, RZ ;  /* 0x0000000805088210 */ /* 0x001fc80007f3e0ff */
[----:B------:R-:W-:-:S05]  /*00d0*/  @!P0 LEA.HI.X.SX32 R9, R5, R9, 0x1, P1 ;  /* 0x0000000905098211 */ /* 0x000fca00008f0eff */
[----:B--2---:R0:W2:Y:S01]  /*00e0*/  @!P0 LDG.E.U8 R7, desc[UR6][R8.64] ;  /* 0x0000000608078981 */ /* 0x0040a2000c1e1100 */
[----:B------:R-:W1:Y:S01]  /*00f0*/  S2UR UR5, SR_CgaCtaId ;  /* 0x00000000000579c3 */ /* 0x000e620000008800 */
[----:B------:R-:W-:Y:S01]  /*0100*/  UMOV UR4, 0x400 ;  /* 0x0000040000047882 */ /* 0x000fe20000000000 */
[C---:B------:R-:W-:Y:S01]  /*0110*/  ISETP.NE.AND P1, PT, R2.reuse, RZ, PT ;  /* 0x000000ff0200720c */ /* 0x040fe20003f25270 */
[----:B------:R-:W-:Y:S01]  /*0120*/  IMAD.MOV.U32 R10, RZ, RZ, RZ ;  /* 0x000000ffff0a7224 */ /* 0x000fe200078e00ff */
[----:B------:R-:W-:Y:S01]  /*0130*/  ISETP.NE.AND P2, PT, R2, 0x3ff, PT ;  /* 0x000003ff0200780c */ /* 0x000fe20003f45270 */
[----:B------:R-:W-:Y:S02]  /*0140*/  VIADD R3, R3, 0xffffffff ;  /* 0xffffffff03037836 */ /* 0x000fe40000000000 */
[----:B0-----:R-:W-:Y:S01]  /*0150*/  IMAD.MOV.U32 R8, RZ, RZ, RZ ;  /* 0x000000ffff087224 */ /* 0x001fe200078e00ff */
[----:B-1----:R-:W-:-:S06]  /*0160*/  ULEA UR4, UR5, UR4, 0x18 ;  /* 0x0000000405047291 */ /* 0x002fcc000f8ec0ff */
[----:B------:R-:W-:-:S05]  /*0170*/  LEA R4, R2, UR4, 0x2 ;  /* 0x0000000402047c11 */ /* 0x000fca000f8e10ff */
[----:B--2---:R-:W-:Y:S01]  /*0180*/  STS [R4], R7 ;  /* 0x0000000704007388 */ /* 0x004fe20000000800 */
[----:B------:R-:W-:Y:S06]  /*0190*/  BAR.SYNC.DEFER_BLOCKING 0x0 ;  /* 0x0000000000007b1d */ /* 0x000fec0000010000 */
[----:B------:R-:W-:Y:S02]  /*01a0*/  @P1 LDS R10, [R4+-0x4] ;  /* 0xfffffc00040a1984 */ /* 0x000fe40000000800 */
[----:B------:R-:W-:Y:S01]  /*01b0*/  BAR.SYNC.DEFER_BLOCKING 0x0 ;  /* 0x0000000000007b1d */ /* 0x000fe20000010000 */
[----:B------:R-:W-:-:S05]  /*01c0*/  ISETP.GE.U32.AND P1, PT, R2, 0x2, PT ;  /* 0x000000020200780c */ /* 0x000fca0003f26070 */
[----:B------:R-:W0:Y:S02]  /*01d0*/  LDS R9, [R4] ;  /* 0x0000000004097984 */ /* 0x000e240000000800 */
[----:B0-----:R-:W-:-:S05]  /*01e0*/  IADD3 R9, PT, PT, R9, R10, RZ ;  /* 0x0000000a09097210 */ /* 0x001fca0007ffe0ff */
        /* <DEDUP_REMOVED lines=70> */
[----:B0-----:R-:W-:Y:S02]  /*0650*/  IADD3 R7, PT, PT, R7, R8, RZ ;  /* 0x0000000807077210 */ /* 0x001fe40007ffe0ff */
[----:B------:R-:W0:Y:S03]  /*0660*/  @!P0 LDC.64 R8, c[0x0][0x388] ;  /* 0x0000e200ff088b82 */ /* 0x000e260000000a00 */
[----:B------:R-:W-:Y:S05]  /*0670*/  STS [R4], R7 ;  /* 0x0000000704007388 */ /* 0x000fea0000000800 */
[----:B------:R-:W-:Y:S01]  /*0680*/  BAR.SYNC.DEFER_BLOCKING 0x0 ;  /* 0x0000000000007b1d */ /* 0x000fe20000010000 */
[----:B0-----:R-:W-:-:S05]  /*0690*/  @!P0 IMAD.WIDE R2, R5, 0x4, R8 ;  /* 0x0000000405028825 */ /* 0x001fca00078e0208 */
        /* <DEDUP_REMOVED lines=10> */
.L_x_21:
        /* <DEDUP_REMOVED lines=12> */
.L_x_28:


//--------------------- .nv.shared.reserved.0     --------------------------
	.section	.nv.shared.reserved.0,"aw",@nobits
	.weak		__nv_reservedSMEM_offset_0_alias
	.size		__nv_reservedSMEM_offset_0_alias, 0, 64
	.other		__nv_reservedSMEM_offset_0_alias,@"STO_CUDA_RESERVED_SHARED STV_DEFAULT"
__nv_reservedSMEM_offset_0_alias:
	.zero		0
	.zero		64


//--------------------- .nv.shared._Z12transpose32uPKjPjii --------------------------
	.section	.nv.shared._Z12transpose32uPKjPjii,"aw",@nobits
	.sectionflags	@""
	.align	4
.nv.shared._Z12transpose32uPKjPjii:
	.zero		5248


//--------------------- .nv.shared._Z11scanRow_u32PjS_ii --------------------------
	.section	.nv.shared._Z11scanRow_u32PjS_ii,"aw",@nobits
	.sectionflags	@""
	.align	4
.nv.shared._Z11scanRow_u32PjS_ii:
	.zero		5120


//--------------------- .nv.shared._Z10scanRow_u8PKhPjS1_ii --------------------------
	.section	.nv.shared._Z10scanRow_u8PKhPjS1_ii,"aw",@nobits
	.sectionflags	@""
	.align	4
.nv.shared._Z10scanRow_u8PKhPjS1_ii:
	.zero		5120


//--------------------- .nv.constant0._Z10haarKernelPKjPiii --------------------------
	.section	.nv.constant0._Z10haarKernelPKjPiii,"a",@progbits
	.sectionflags	@""
	.align	4
.nv.constant0._Z10haarKernelPKjPiii:
	.zero		920


//--------------------- .nv.constant0._Z9boxKernelPKjPtii --------------------------
	.section	.nv.constant0._Z9boxKernelPKjPtii,"a",@progbits
	.sectionflags	@""
	.align	4
.nv.constant0._Z9boxKernelPKjPtii:
	.zero		920


//--------------------- .nv.constant0._Z12transpose32uPKjPjii --------------------------
	.section	.nv.constant0._Z12transpose32uPKjPjii,"a",@progbits
	.sectionflags	@""
	.align	4
.nv.constant0._Z12transpose32uPKjPjii:
	.zero		920


//--------------------- .nv.constant0._Z10addOffsetsPjPKjii --------------------------
	.section	.nv.constant0._Z10addOffsetsPjPKjii,"a",@progbits
	.sectionflags	@""
	.align	4
.nv.constant0._Z10addOffsetsPjPKjii:
	.zero		920


//--------------------- .nv.constant0._Z8scanSumsPjii --------------------------
	.section	.nv.constant0._Z8scanSumsPjii,"a",@progbits
	.sectionflags	@""
	.align	4
.nv.constant0._Z8scanSumsPjii:
	.zero		912


//--------------------- .nv.constant0._Z11scanRow_u32PjS_ii --------------------------
	.section	.nv.constant0._Z11scanRow_u32PjS_ii,"a",@progbits
	.sectionflags	@""
	.align	4
.nv.constant0._Z11scanRow_u32PjS_ii:
	.zero		920


//--------------------- .nv.constant0._Z10scanRow_u8PKhPjS1_ii --------------------------
	.section	.nv.constant0._Z10scanRow_u8PKhPjS1_ii,"a",@progbits
	.sectionflags	@""
	.align	4
.nv.constant0._Z10scanRow_u8PKhPjS1_ii:
	.zero		928


//--------------------- SYMBOLS --------------------------

	.type		.nv.reservedSmem.offset0,@object
	.size		.nv.reservedSmem.offset0,0x4
	.type		.nv.reservedSmem.cap,@object
	.size		.nv.reservedSmem.cap,0x4
